	.target	sm_90a

	.elftype	@"ET_EXEC"


//--------------------- .note.nv.tkinfo           --------------------------
	.section	.note.nv.tkinfo,"",@"SHT_NOTE"
	.sectionflags	@"SHF_NOTE_NV_TKINFO"
	.tkinfo
        /*0018*/ 	.word	0x00000002
        /*0030*/ 	.string	""
        /*0030*/ 	.string	"ptxas"
        /*0030*/ 	.string	"Cuda compilation tools, release 13.0, V13.0.88"
        /*0030*/ 	.string	"Build cuda_13.0.r13.0/compiler.36424714_0"
        /*0030*/ 	.string	"-v  -suppress-debug-info  -lineinfo  -arch sm_90a "



//--------------------- .note.nv.cuinfo           --------------------------
	.section	.note.nv.cuinfo,"",@"SHT_NOTE"
	.sectionflags	@"SHF_NOTE_NV_CUINFO"
        /*0018*/ 	.short	0x0002
        /*001a*/ 	.short	0x005a
        /*001c*/ 	.short	0x0082
	.zero		2


//--------------------- .nv.info                  --------------------------
	.section	.nv.info,"",@"SHT_CUDA_INFO"
	.align	4


	//----- nvinfo : EIATTR_REGCOUNT
	.align		4
        /*0000*/ 	.byte	0x04, 0x2f
        /*0002*/ 	.short	(.L_1 - .L_0)
	.align		4
.L_0:
        /*0004*/ 	.word	index@(matmul_kernel)
        /*0008*/ 	.word	0x000000ff


	//----- nvinfo : EIATTR_FRAME_SIZE
	.align		4
.L_1:
        /*000c*/ 	.byte	0x04, 0x11
        /*000e*/ 	.short	(.L_3 - .L_2)
	.align		4
.L_2:
        /*0010*/ 	.word	index@(matmul_kernel)
        /*0014*/ 	.word	0x00000008


	//----- nvinfo : EIATTR_MIN_STACK_SIZE
	.align		4
.L_3:
        /*0018*/ 	.byte	0x04, 0x12
        /*001a*/ 	.short	(.L_5 - .L_4)
	.align		4
.L_4:
        /*001c*/ 	.word	index@(matmul_kernel)
        /*0020*/ 	.word	0x00000008
.L_5:


//--------------------- .nv.compat                --------------------------
	.section	.nv.compat,"",@"SHT_CUDA_COMPAT_INFO"
	.align	4
        /*0000*/ 	.byte	0x02, 0x09, 0x01, 0x00, 0x02, 0x02, 0x04, 0x00, 0x02, 0x05, 0x05, 0x00, 0x03, 0x07, 0x01, 0x01
        /*0010*/ 	.byte	0x02, 0x03, 0x00, 0x00, 0x02, 0x06, 0x01, 0x00, 0x04, 0x0b, 0x08, 0x00, 0x00, 0x00, 0x00, 0x00
        /*0020*/ 	.byte	0x00, 0x00, 0x00, 0x00


//--------------------- .nv.info.matmul_kernel    --------------------------
	.section	.nv.info.matmul_kernel,"",@"SHT_CUDA_INFO"
	.sectionflags	@""
	.align	4


	//----- nvinfo : EIATTR_CUDA_API_VERSION
	.align		4
        /*0000*/ 	.byte	0x04, 0x37
        /*0002*/ 	.short	(.L_7 - .L_6)
.L_6:
        /*0004*/ 	.word	0x00000082


	//----- nvinfo : EIATTR_KPARAM_INFO
	.align		4
.L_7:
        /*0008*/ 	.byte	0x04, 0x17
        /*000a*/ 	.short	(.L_9 - .L_8)
.L_8:
        /*000c*/ 	.word	0x00000000
        /*0010*/ 	.short	0x000d
        /*0012*/ 	.short	0x0048
        /*0014*/ 	.byte	0x00, 0xf4, 0x21, 0x00


	//----- nvinfo : EIATTR_KPARAM_INFO
	.align		4
.L_9:
        /*0018*/ 	.byte	0x04, 0x17
        /*001a*/ 	.short	(.L_11 - .L_10)
.L_10:
        /*001c*/ 	.word	0x00000000
        /*0020*/ 	.short	0x000c
        /*0022*/ 	.short	0x0040
        /*0024*/ 	.byte	0x00, 0xf4, 0x21, 0x00


	//----- nvinfo : EIATTR_KPARAM_INFO
	.align		4
.L_11:
        /*0028*/ 	.byte	0x04, 0x17
        /*002a*/ 	.short	(.L_13 - .L_12)
.L_12:
        /*002c*/ 	.word	0x00000000
        /*0030*/ 	.short	0x000b
        /*0032*/ 	.short	0x0038
        /*0034*/ 	.byte	0x00, 0xf0, 0x11, 0x00


	//----- nvinfo : EIATTR_KPARAM_INFO
	.align		4
.L_13:
        /*0038*/ 	.byte	0x04, 0x17
        /*003a*/ 	.short	(.L_15 - .L_14)
.L_14:
        /*003c*/ 	.word	0x00000000
        /*0040*/ 	.short	0x000a
        /*0042*/ 	.short	0x0034
        /*0044*/ 	.byte	0x00, 0xf0, 0x11, 0x00


	//----- nvinfo : EIATTR_KPARAM_INFO
	.align		4
.L_15:
        /*0048*/ 	.byte	0x04, 0x17
        /*004a*/ 	.short	(.L_17 - .L_16)
.L_16:
        /*004c*/ 	.word	0x00000000
        /*0050*/ 	.short	0x0009
        /*0052*/ 	.short	0x0030
        /*0054*/ 	.byte	0x00, 0xf0, 0x11, 0x00


	//----- nvinfo : EIATTR_KPARAM_INFO
	.align		4
.L_17:
        /*0058*/ 	.byte	0x04, 0x17
        /*005a*/ 	.short	(.L_19 - .L_18)
.L_18:
        /*005c*/ 	.word	0x00000000
        /*0060*/ 	.short	0x0008
        /*0062*/ 	.short	0x002c
        /*0064*/ 	.byte	0x00, 0xf0, 0x11, 0x00


	//----- nvinfo : EIATTR_KPARAM_INFO
	.align		4
.L_19:
        /*0068*/ 	.byte	0x04, 0x17
        /*006a*/ 	.short	(.L_21 - .L_20)
.L_20:
        /*006c*/ 	.word	0x00000000
        /*0070*/ 	.short	0x0007
        /*0072*/ 	.short	0x0028
        /*0074*/ 	.byte	0x00, 0xf0, 0x11, 0x00


	//----- nvinfo : EIATTR_KPARAM_INFO
	.align		4
.L_21:
        /*0078*/ 	.byte	0x04, 0x17
        /*007a*/ 	.short	(.L_23 - .L_22)
.L_22:
        /*007c*/ 	.word	0x00000000
        /*0080*/ 	.short	0x0006
        /*0082*/ 	.short	0x0024
        /*0084*/ 	.byte	0x00, 0xf0, 0x11, 0x00


	//----- nvinfo : EIATTR_KPARAM_INFO
	.align		4
.L_23:
        /*0088*/ 	.byte	0x04, 0x17
        /*008a*/ 	.short	(.L_25 - .L_24)
.L_24:
        /*008c*/ 	.word	0x00000000
        /*0090*/ 	.short	0x0005
        /*0092*/ 	.short	0x0020
        /*0094*/ 	.byte	0x00, 0xf0, 0x11, 0x00


	//----- nvinfo : EIATTR_KPARAM_INFO
	.align		4
.L_25:
        /*0098*/ 	.byte	0x04, 0x17
        /*009a*/ 	.short	(.L_27 - .L_26)
.L_26:
        /*009c*/ 	.word	0x00000000
        /*00a0*/ 	.short	0x0004
        /*00a2*/ 	.short	0x001c
        /*00a4*/ 	.byte	0x00, 0xf0, 0x11, 0x00


	//----- nvinfo : EIATTR_KPARAM_INFO
	.align		4
.L_27:
        /*00a8*/ 	.byte	0x04, 0x17
        /*00aa*/ 	.short	(.L_29 - .L_28)
.L_28:
        /*00ac*/ 	.word	0x00000000
        /*00b0*/ 	.short	0x0003
        /*00b2*/ 	.short	0x0018
        /*00b4*/ 	.byte	0x00, 0xf0, 0x11, 0x00


	//----- nvinfo : EIATTR_KPARAM_INFO
	.align		4
.L_29:
        /*00b8*/ 	.byte	0x04, 0x17
        /*00ba*/ 	.short	(.L_31 - .L_30)
.L_30:
        /*00bc*/ 	.word	0x00000000
        /*00c0*/ 	.short	0x0002
        /*00c2*/ 	.short	0x0010
        /*00c4*/ 	.byte	0x00, 0xf4, 0x21, 0x00


	//----- nvinfo : EIATTR_KPARAM_INFO
	.align		4
.L_31:
        /*00c8*/ 	.byte	0x04, 0x17
        /*00ca*/ 	.short	(.L_33 - .L_32)
.L_32:
        /*00cc*/ 	.word	0x00000000
        /*00d0*/ 	.short	0x0001
        /*00d2*/ 	.short	0x0008
        /*00d4*/ 	.byte	0x00, 0xf4, 0x21, 0x00


	//----- nvinfo : EIATTR_KPARAM_INFO
	.align		4
.L_33:
        /*00d8*/ 	.byte	0x04, 0x17
        /*00da*/ 	.short	(.L_35 - .L_34)
.L_34:
        /*00dc*/ 	.word	0x00000000
        /*00e0*/ 	.short	0x0000
        /*00e2*/ 	.short	0x0000
        /*00e4*/ 	.byte	0x00, 0xf4, 0x21, 0x00


	//----- nvinfo : EIATTR_SPARSE_MMA_MASK
	.align		4
.L_35:
        /*00e8*/ 	.byte	0x03, 0x50
        /*00ea*/ 	.short	0x0000


	//----- nvinfo : EIATTR_MAXREG_COUNT
	.align		4
        /*00ec*/ 	.byte	0x03, 0x1b
        /*00ee*/ 	.short	0x00ff


	//----- nvinfo : EIATTR_NUM_BARRIERS
	.align		4
        /*00f0*/ 	.byte	0x02, 0x4c
        /*00f2*/ 	.byte	0x01
	.zero		1


	//----- nvinfo : EIATTR_ANNOTATIONS
	.align		4
        /*00f4*/ 	.byte	0x04, 0x55
        /*00f6*/ 	.short	(.L_37 - .L_36)


	//   ....[0]....
.L_36:
        /*00f8*/ 	.word	0x00000001
        /*00fc*/ 	.byte	0xc0, 0x05, 0x00, 0x00, 0x01, 0x00, 0x00, 0x00, 0xe0, 0xa0, 0x00, 0x00


	//----- nvinfo : EIATTR_MERCURY_ISA_VERSION
	.align		4
.L_37:
        /*0108*/ 	.byte	0x03, 0x5f
        /*010a*/ 	.short	0x0101


	//----- nvinfo : EIATTR_EXIT_INSTR_OFFSETS
	.align		4
        /*010c*/ 	.byte	0x04, 0x1c
        /*010e*/ 	.short	(.L_39 - .L_38)


	//   ....[0]....
.L_38:
        /*0110*/ 	.word	0x0000af10


	//   ....[1]....
        /*0114*/ 	.word	0x0000af40


	//----- nvinfo : EIATTR_REQNTID
	.align		4
.L_39:
        /*0118*/ 	.byte	0x04, 0x10
        /*011a*/ 	.short	(.L_41 - .L_40)
.L_40:
        /*011c*/ 	.word	0x00000080
        /*0120*/ 	.word	0x00000001
        /*0124*/ 	.word	0x00000001


	//----- nvinfo : EIATTR_CBANK_PARAM_SIZE
	.align		4
.L_41:
        /*0128*/ 	.byte	0x03, 0x19
        /*012a*/ 	.short	0x0050


	//----- nvinfo : EIATTR_PARAM_CBANK
	.align		4
        /*012c*/ 	.byte	0x04, 0x0a
        /*012e*/ 	.short	(.L_43 - .L_42)
	.align		4
.L_42:
        /*0130*/ 	.word	index@(.nv.constant0.matmul_kernel)
        /*0134*/ 	.short	0x0210
        /*0136*/ 	.short	0x0050


	//----- nvinfo : EIATTR_SW_WAR
	.align		4
.L_43:
        /*0138*/ 	.byte	0x04, 0x36
        /*013a*/ 	.short	(.L_45 - .L_44)
.L_44:
        /*013c*/ 	.word	0x00000008
.L_45:


//--------------------- .nv.callgraph             --------------------------
	.section	.nv.callgraph,"",@"SHT_CUDA_CALLGRAPH"
	.align	4
	.sectionentsize	8
	.align		4
        /*0000*/ 	.word	0x00000000
	.align		4
        /*0004*/ 	.word	0xffffffff
	.align		4
        /*0008*/ 	.word	0x00000000
	.align		4
        /*000c*/ 	.word	0xfffffffe
	.align		4
        /*0010*/ 	.word	0x00000000
	.align		4
        /*0014*/ 	.word	0xfffffffd
	.align		4
        /*0018*/ 	.word	0x00000000
	.align		4
        /*001c*/ 	.word	0xfffffffc


//--------------------- .text.matmul_kernel       --------------------------
	.section	.text.matmul_kernel,"ax",@progbits
	.align	128
        .global         matmul_kernel
        .type           matmul_kernel,@function
        .size           matmul_kernel,(.L_x_3 - matmul_kernel)
        .other          matmul_kernel,@"STO_CUDA_ENTRY STV_DEFAULT"
matmul_kernel:
.text.matmul_kernel:
[----:B------:R-:W0:Y:S08]  /*0000*/  LDC R1, c[0x0][0x28] ;  /* 0x00000a00ff017b82 */ /* 0x000e300000000800 */
[----:B------:R-:W1:Y:S01]  /*0010*/  LDC.64 R44, c[0x0][0x228] ;  /* 0x00008a00ff2c7b82 */ /* 0x000e620000000a00 */
[----:B------:R-:W2:Y:S01]  /*0020*/  S2R R5, SR_CTAID.X ;  /* 0x0000000000057919 */ /* 0x000ea20000002500 */
[----:B0-----:R-:W-:Y:S01]  /*0030*/  VIADD R1, R1, 0xfffffff8 ;  /* 0xfffffff801017836 */ /* 0x001fe20000000000 */
[----:B------:R-:W-:Y:S01]  /*0040*/  UMOV UR4, 0x400 ;  /* 0x0000040000047882 */ /* 0x000fe20000000000 */
[----:B------:R-:W-:Y:S01]  /*0050*/  ULDC.64 UR14, c[0x0][0x208] ;  /* 0x00008200000e7ab9 */ /* 0x000fe20000000a00 */
[----:B------:R-:W0:Y:S01]  /*0060*/  S2R R12, SR_TID.X ;  /* 0x00000000000c7919 */ /* 0x000e220000002100 */
[----:B------:R-:W-:-:S02]  /*0070*/  CS2R R24, SRZ ;  /* 0x0000000000187805 */ /* 0x000fc4000001ff00 */
[----:B------:R-:W-:Y:S01]  /*0080*/  CS2R R26, SRZ ;  /* 0x00000000001a7805 */ /* 0x000fe2000001ff00 */
[----:B------:R-:W3:Y:S01]  /*0090*/  LDC R246, c[0x0][0x230] ;  /* 0x00008c00fff67b82 */ /* 0x000ee20000000800 */
[----:B------:R-:W-:Y:S02]  /*00a0*/  CS2R R32, SRZ ;  /* 0x0000000000207805 */ /* 0x000fe4000001ff00 */
[----:B------:R-:W-:Y:S02]  /*00b0*/  CS2R R34, SRZ ;  /* 0x0000000000227805 */ /* 0x000fe4000001ff00 */
[----:B------:R-:W-:Y:S02]  /*00c0*/  CS2R R40, SRZ ;  /* 0x0000000000287805 */ /* 0x000fe4000001ff00 */
[----:B------:R-:W-:Y:S02]  /*00d0*/  CS2R R42, SRZ ;  /* 0x00000000002a7805 */ /* 0x000fe4000001ff00 */
[----:B------:R-:W-:-:S02]  /*00e0*/  CS2R R48, SRZ ;  /* 0x0000000000307805 */ /* 0x000fc4000001ff00 */
[----:B------:R-:W-:Y:S01]  /*00f0*/  CS2R R50, SRZ ;  /* 0x0000000000327805 */ /* 0x000fe2000001ff00 */
[----:B------:R-:W4:Y:S01]  /*0100*/  S2UR UR12, SR_CgaCtaId ;  /* 0x00000000000c79c3 */ /* 0x000f220000008800 */
[----:B-1----:R-:W-:-:S05]  /*0110*/  VIADD R0, R45, 0x3f ;  /* 0x0000003f2d007836 */ /* 0x002fca0000000000 */
[----:B------:R-:W-:Y:S01]  /*0120*/  SHF.R.S32.HI R3, RZ, 0x1f, R0 ;  /* 0x0000001fff037819 */ /* 0x000fe20000011400 */
[----:B---3--:R-:W-:-:S03]  /*0130*/  VIADD R246, R246, 0x7f ;  /* 0x0000007ff6f67836 */ /* 0x008fc60000000000 */
[----:B------:R-:W-:Y:S02]  /*0140*/  LEA.HI R3, R3, R0, RZ, 0x6 ;  /* 0x0000000003037211 */ /* 0x000fe400078f30ff */
[----:B--2---:R-:W-:Y:S02]  /*0150*/  IABS R8, R5 ;  /* 0x0000000500087213 */ /* 0x004fe40000000000 */
[----:B------:R-:W-:Y:S02]  /*0160*/  SHF.R.S32.HI R3, RZ, 0x6, R3 ;  /* 0x00000006ff037819 */ /* 0x000fe40000011403 */
[----:B0-----:R-:W-:Y:S01]  /*0170*/  LOP3.LUT R147, R12, 0x7f, RZ, 0xc0, !PT ;  /* 0x0000007f0c937812 */ /* 0x001fe200078ec0ff */
[----:B----4-:R-:W-:Y:S02]  /*0180*/  ULEA UR12, UR12, UR4, 0x18 ;  /* 0x000000040c0c7291 */ /* 0x010fe4000f8ec03f */
[----:B------:R-:W-:-:S05]  /*0190*/  IMAD.SHL.U32 R4, R3, 0x8, RZ ;  /* 0x0000000803047824 */ /* 0x000fca00078e00ff */
[-C--:B------:R-:W-:Y:S02]  /*01a0*/  IABS R7, R4.reuse ;  /* 0x0000000400077213 */ /* 0x080fe40000000000 */
[----:B------:R-:W-:Y:S02]  /*01b0*/  IABS R10, R4 ;  /* 0x00000004000a7213 */ /* 0x000fe40000000000 */
[----:B------:R-:W0:Y:S08]  /*01c0*/  I2F.RP R0, R7 ;  /* 0x0000000700007306 */ /* 0x000e300000209400 */
[----:B0-----:R-:W0:Y:S02]  /*01d0*/  MUFU.RCP R0, R0 ;  /* 0x0000000000007308 */ /* 0x001e240000001000 */
[----:B0-----:R-:W-:-:S02]  /*01e0*/  VIADD R2, R0, 0xffffffe ;  /* 0x0ffffffe00027836 */ /* 0x001fc40000000000 */
[----:B------:R-:W-:-:S04]  /*01f0*/  IMAD.MOV R0, RZ, RZ, -R10 ;  /* 0x000000ffff007224 */ /* 0x000fc800078e0a0a */
[----:B------:R0:W1:Y:S02]  /*0200*/  F2I.FTZ.U32.TRUNC.NTZ R3, R2 ;  /* 0x0000000200037305 */ /* 0x000064000021f000 */
[----:B0-----:R-:W-:Y:S02]  /*0210*/  IMAD.MOV.U32 R2, RZ, RZ, RZ ;  /* 0x000000ffff027224 */ /* 0x001fe400078e00ff */
[----:B-1----:R-:W-:-:S04]  /*0220*/  IMAD.MOV R6, RZ, RZ, -R3 ;  /* 0x000000ffff067224 */ /* 0x002fc800078e0a03 */
[----:B------:R-:W-:Y:S02]  /*0230*/  IMAD R9, R6, R7, RZ ;  /* 0x0000000706097224 */ /* 0x000fe400078e02ff */
[----:B------:R-:W-:Y:S02]  /*0240*/  IMAD.MOV.U32 R6, RZ, RZ, R8 ;  /* 0x000000ffff067224 */ /* 0x000fe400078e0008 */
[----:B------:R-:W-:-:S06]  /*0250*/  IMAD.HI.U32 R3, R3, R9, R2 ;  /* 0x0000000903037227 */ /* 0x000fcc00078e0002 */
[----:B------:R-:W-:-:S04]  /*0260*/  IMAD.HI.U32 R3, R3, R6, RZ ;  /* 0x0000000603037227 */ /* 0x000fc800078e00ff */
[----:B------:R-:W-:-:S05]  /*0270*/  IMAD R0, R3, R0, R6 ;  /* 0x0000000003007224 */ /* 0x000fca00078e0206 */
[----:B------:R-:W-:-:S13]  /*0280*/  ISETP.GT.U32.AND P1, PT, R7, R0, PT ;  /* 0x000000000700720c */ /* 0x000fda0003f24070 */
[----:B------:R-:W-:Y:S02]  /*0290*/  @!P1 IMAD.IADD R0, R0, 0x1, -R7 ;  /* 0x0000000100009824 */ /* 0x000fe400078e0a07 */
[----:B------:R-:W-:Y:S01]  /*02a0*/  @!P1 VIADD R3, R3, 0x1 ;  /* 0x0000000103039836 */ /* 0x000fe20000000000 */
[----:B------:R-:W-:Y:S02]  /*02b0*/  ISETP.NE.AND P1, PT, R4, RZ, PT ;  /* 0x000000ff0400720c */ /* 0x000fe40003f25270 */
[----:B------:R-:W-:Y:S02]  /*02c0*/  ISETP.GE.U32.AND P0, PT, R0, R7, PT ;  /* 0x000000070000720c */ /* 0x000fe40003f06070 */
[----:B------:R-:W-:-:S04]  /*02d0*/  LOP3.LUT R0, R5, R4, RZ, 0x3c, !PT ;  /* 0x0000000405007212 */ /* 0x000fc800078e3cff */
[----:B------:R-:W-:Y:S01]  /*02e0*/  ISETP.GE.AND P2, PT, R0, RZ, PT ;  /* 0x000000ff0000720c */ /* 0x000fe20003f46270 */
[----:B------:R-:W-:-:S06]  /*02f0*/  VIADD R0, R44, 0x3f ;  /* 0x0000003f2c007836 */ /* 0x000fcc0000000000 */
[----:B------:R-:W-:-:S04]  /*0300*/  @P0 VIADD R3, R3, 0x1 ;  /* 0x0000000103030836 */ /* 0x000fc80000000000 */
[----:B------:R-:W-:Y:S01]  /*0310*/  IMAD.MOV.U32 R2, RZ, RZ, R3 ;  /* 0x000000ffff027224 */ /* 0x000fe200078e0003 */
[----:B------:R-:W-:-:S03]  /*0320*/  SHF.R.S32.HI R3, RZ, 0x1f, R0 ;  /* 0x0000001fff037819 */ /* 0x000fc60000011400 */
[----:B------:R-:W-:Y:S01]  /*0330*/  @!P2 IMAD.MOV R2, RZ, RZ, -R2 ;  /* 0x000000ffff02a224 */ /* 0x000fe200078e0a02 */
[----:B------:R-:W-:Y:S02]  /*0340*/  @!P1 LOP3.LUT R2, RZ, R4, RZ, 0x33, !PT ;  /* 0x00000004ff029212 */ /* 0x000fe400078e33ff */
[----:B------:R-:W-:-:S03]  /*0350*/  LEA.HI R3, R3, R0, RZ, 0x6 ;  /* 0x0000000003037211 */ /* 0x000fc600078f30ff */
[C---:B------:R-:W-:Y:S01]  /*0360*/  IMAD.SHL.U32 R6, R2.reuse, 0x8, RZ ;  /* 0x0000000802067824 */ /* 0x040fe200078e00ff */
[----:B------:R-:W-:-:S04]  /*0370*/  IADD3 R2, -R2, RZ, RZ ;  /* 0x000000ff02027210 */ /* 0x000fc80007ffe1ff */
[----:B------:R-:W-:Y:S01]  /*0380*/  LEA.HI.SX32 R3, R3, -R6, 0x1a ;  /* 0x8000000603037211 */ /* 0x000fe200078fd2ff */
[----:B------:R-:W-:-:S03]  /*0390*/  IMAD R4, R4, R2, R5 ;  /* 0x0000000204047224 */ /* 0x000fc600078e0205 */
[----:B------:R-:W-:Y:S02]  /*03a0*/  VIMNMX R11, R3, 0x8, PT ;  /* 0x00000008030b7848 */ /* 0x000fe40003fe0100 */
[----:B------:R-:W-:Y:S02]  /*03b0*/  IABS R9, R4 ;  /* 0x0000000400097213 */ /* 0x000fe40000000000 */
[----:B------:R-:W-:-:S04]  /*03c0*/  IABS R7, R11 ;  /* 0x0000000b00077213 */ /* 0x000fc80000000000 */
[----:B------:R-:W0:Y:S08]  /*03d0*/  I2F.RP R0, R7 ;  /* 0x0000000700007306 */ /* 0x000e300000209400 */
[----:B0-----:R-:W0:Y:S02]  /*03e0*/  MUFU.RCP R0, R0 ;  /* 0x0000000000007308 */ /* 0x001e240000001000 */
[----:B0-----:R-:W-:-:S06]  /*03f0*/  VIADD R3, R0, 0xffffffe ;  /* 0x0ffffffe00037836 */ /* 0x001fcc0000000000 */
[----:B------:R-:W0:Y:S02]  /*0400*/  F2I.FTZ.U32.TRUNC.NTZ R3, R3 ;  /* 0x0000000300037305 */ /* 0x000e24000021f000 */
[----:B0-----:R-:W-:-:S04]  /*0410*/  IMAD.MOV R8, RZ, RZ, -R3 ;  /* 0x000000ffff087224 */ /* 0x001fc800078e0a03 */
[----:B------:R-:W-:Y:S01]  /*0420*/  IMAD.MOV.U32 R2, RZ, RZ, R8 ;  /* 0x000000ffff027224 */ /* 0x000fe200078e0008 */
[----:B------:R-:W-:-:S03]  /*0430*/  IABS R8, R11 ;  /* 0x0000000b00087213 */ /* 0x000fc60000000000 */
[----:B------:R-:W-:Y:S02]  /*0440*/  IMAD R5, R2, R7, RZ ;  /* 0x0000000702057224 */ /* 0x000fe400078e02ff */
[----:B------:R-:W-:Y:S02]  /*0450*/  IMAD.MOV.U32 R2, RZ, RZ, RZ ;  /* 0x000000ffff027224 */ /* 0x000fe400078e00ff */
[----:B------:R-:W-:Y:S02]  /*0460*/  IMAD.MOV R0, RZ, RZ, -R8 ;  /* 0x000000ffff007224 */ /* 0x000fe400078e0a08 */
[----:B------:R-:W-:Y:S01]  /*0470*/  IMAD.HI.U32 R2, R3, R5, R2 ;  /* 0x0000000503027227 */ /* 0x000fe200078e0002 */
[----:B------:R-:W-:-:S05]  /*0480*/  LOP3.LUT R3, R12, 0x3f, RZ, 0xc0, !PT ;  /* 0x0000003f0c037812 */ /* 0x000fca00078ec0ff */
        /* <DEDUP_REMOVED lines=8> */
[----:B------:R-:W-:-:S07]  /*0510*/  ISETP.GE.AND P2, PT, R0, RZ, PT ;  /* 0x000000ff0000720c */ /* 0x000fce0003f46270 */
[----:B------:R-:W-:Y:S01]  /*0520*/  @P0 VIADD R2, R2, 0x1 ;  /* 0x0000000102020836 */ /* 0x000fe20000000000 */
[----:B------:R-:W-:-:S05]  /*0530*/  ISETP.GE.AND P0, PT, R246, 0x80, PT ;  /* 0x00000080f600780c */ /* 0x000fca0003f06270 */
[----:B------:R-:W-:Y:S01]  /*0540*/  @!P2 IMAD.MOV R2, RZ, RZ, -R2 ;  /* 0x000000ffff02a224 */ /* 0x000fe200078e0a02 */
[----:B------:R-:W-:-:S05]  /*0550*/  @!P1 LOP3.LUT R2, RZ, R11, RZ, 0x33, !PT ;  /* 0x0000000bff029212 */ /* 0x000fca00078e33ff */
[----:B------:R-:W-:Y:S02]  /*0560*/  IMAD.MOV R0, RZ, RZ, -R2 ;  /* 0x000000ffff007224 */ /* 0x000fe400078e0a02 */
[----:B------:R-:W-:Y:S02]  /*0570*/  IMAD.SHL.U32 R2, R2, 0x40, RZ ;  /* 0x0000004002027824 */ /* 0x000fe400078e00ff */
[----:B------:R-:W-:-:S04]  /*0580*/  IMAD R0, R11, R0, R4 ;  /* 0x000000000b007224 */ /* 0x000fc800078e0204 */
[----:B------:R-:W-:-:S04]  /*0590*/  IMAD.IADD R0, R6, 0x1, R0 ;  /* 0x0000000106007824 */ /* 0x000fc800078e0200 */
[----:B------:R-:W-:Y:S01]  /*05a0*/  IMAD R13, R0, 0x40, R3 ;  /* 0x00000040000d7824 */ /* 0x000fe200078e0203 */
[----:B------:R-:W-:-:S04]  /*05b0*/  SHF.R.U32.HI R0, RZ, 0x6, R12 ;  /* 0x00000006ff007819 */ /* 0x000fc8000001160c */
[----:B------:R0:W-:Y:S01]  /*05c0*/  STL [R1], R13 ;  /* 0x0000000d01007387 */ /* 0x0001e20000100800 */
[----:B------:R-:W-:Y:S01]  /*05d0*/  SGXT.U32 R0, R0, 0x1 ;  /* 0x000000010000781a */ /* 0x000fe20000000000 */
[----:B------:R-:W-:Y:S06]  /*05e0*/  @!P0 BRA `(.L_x_0) ;  /* 0x0000009800808947 */ /* 0x000fec0003800000 */
[----:B------:R-:W-:Y:S01]  /*05f0*/  IABS R10, R44 ;  /* 0x0000002c000a7213 */ /* 0x000fe20000000000 */
[C---:B------:R-:W-:Y:S01]  /*0600*/  VIADD R12, R2.reuse, 0x3e ;  /* 0x0000003e020c7836 */ /* 0x040fe20000000000 */
[----:B------:R-:W-:Y:S01]  /*0610*/  IABS R4, R45 ;  /* 0x0000002d00047213 */ /* 0x000fe20000000000 */
[C---:B------:R-:W-:Y:S01]  /*0620*/  VIADD R14, R2.reuse, 0x3b ;  /* 0x0000003b020e7836 */ /* 0x040fe20000000000 */
[----:B------:R-:W1:Y:S01]  /*0630*/  I2F.RP R3, R10 ;  /* 0x0000000a00037306 */ /* 0x000e620000209400 */
[----:B------:R-:W-:Y:S01]  /*0640*/  ISETP.GE.AND P2, PT, R13, RZ, PT ;  /* 0x000000ff0d00720c */ /* 0x000fe20003f46270 */
[----:B------:R-:W-:Y:S01]  /*0650*/  VIADD R18, R2, 0x39 ;  /* 0x0000003902127836 */ /* 0x000fe20000000000 */
[----:B------:R-:W-:Y:S01]  /*0660*/  ISETP.NE.AND P3, PT, R44, RZ, PT ;  /* 0x000000ff2c00720c */ /* 0x000fe20003f65270 */
[----:B------:R-:W-:Y:S01]  /*0670*/  VIADD R21, R2, 0x37 ;  /* 0x0000003702157836 */ /* 0x000fe20000000000 */
[----:B------:R-:W-:Y:S01]  /*0680*/  ISETP.GE.AND P4, PT, R12, RZ, PT ;  /* 0x000000ff0c00720c */ /* 0x000fe20003f86270 */
[C---:B------:R-:W-:Y:S01]  /*0690*/  VIADD R19, R2.reuse, 0x38 ;  /* 0x0000003802137836 */ /* 0x040fe20000000000 */
[C---:B------:R-:W-:Y:S01]  /*06a0*/  IADD3 R35, R2.reuse, 0x27, RZ ;  /* 0x0000002702237810 */ /* 0x040fe20007ffe0ff */
[----:B------:R-:W2:Y:S01]  /*06b0*/  I2F.RP R5, R4 ;  /* 0x0000000400057306 */ /* 0x000ea20000209400 */
[----:B------:R-:W-:Y:S01]  /*06c0*/  IABS R17, R21 ;  /* 0x0000001500117213 */ /* 0x000fe20000000000 */
[C---:B------:R-:W-:Y:S01]  /*06d0*/  VIADD R22, R2.reuse, 0x36 ;  /* 0x0000003602167836 */ /* 0x040fe20000000000 */
[----:B------:R-:W-:Y:S01]  /*06e0*/  IABS R16, R19 ;  /* 0x0000001300107213 */ /* 0x000fe20000000000 */
[C---:B------:R-:W-:Y:S01]  /*06f0*/  VIADD R23, R2.reuse, 0x35 ;  /* 0x0000003502177836 */ /* 0x040fe20000000000 */
[C---:B------:R-:W-:Y:S01]  /*0700*/  IADD3 R43, R2.reuse, 0x21, RZ ;  /* 0x00000021022b7810 */ /* 0x040fe20007ffe0ff */
[C---:B------:R-:W-:Y:S01]  /*0710*/  VIADD R24, R2.reuse, 0x34 ;  /* 0x0000003402187836 */ /* 0x040fe20000000000 */
[C---:B------:R-:W-:Y:S01]  /*0720*/  IADD3 R50, R2.reuse, 0x1b, RZ ;  /* 0x0000001b02327810 */ /* 0x040fe20007ffe0ff */
[----:B-1----:R-:W1:Y:S01]  /*0730*/  MUFU.RCP R3, R3 ;  /* 0x0000000300037308 */ /* 0x002e620000001000 */
[C---:B------:R-:W-:Y:S01]  /*0740*/  VIADD R27, R2.reuse, 0x30 ;  /* 0x00000030021b7836 */ /* 0x040fe20000000000 */
[----:B------:R-:W-:Y:S01]  /*0750*/  IABS R99, R2 ;  /* 0x0000000200637213 */ /* 0x000fe20000000000 */
[C---:B------:R-:W-:Y:S01]  /*0760*/  VIADD R29, R2.reuse, 0x2f ;  /* 0x0000002f021d7836 */ /* 0x040fe20000000000 */
[----:B------:R-:W-:Y:S01]  /*0770*/  IABS R20, R24 ;  /* 0x0000001800147213 */ /* 0x000fe20000000000 */
[C---:B------:R-:W-:Y:S01]  /*0780*/  VIADD R30, R2.reuse, 0x2e ;  /* 0x0000002e021e7836 */ /* 0x040fe20000000000 */
[----:B------:R-:W-:Y:S01]  /*0790*/  IABS R47, R50 ;  /* 0x00000032002f7213 */ /* 0x000fe20000000000 */
[C---:B------:R-:W-:Y:S01]  /*07a0*/  VIADD R31, R2.reuse, 0x2d ;  /* 0x0000002d021f7836 */ /* 0x040fe20000000000 */
[----:B--2---:R-:W2:Y:S01]  /*07b0*/  MUFU.RCP R5, R5 ;  /* 0x0000000500057308 */ /* 0x004ea20000001000 */
[----:B------:R-:W-:Y:S01]  /*07c0*/  IABS R26, R29 ;  /* 0x0000001d001a7213 */ /* 0x000fe20000000000 */
[C---:B------:R-:W-:Y:S01]  /*07d0*/  VIADD R32, R2.reuse, 0x2c ;  /* 0x0000002c02207836 */ /* 0x040fe20000000000 */
[----:B------:R-:W-:Y:S01]  /*07e0*/  ULDC UR5, c[0x0][0x240] ;  /* 0x0000900000057ab9 */ /* 0x000fe20000000800 */
[C---:B------:R-:W-:Y:S01]  /*07f0*/  VIADD R33, R2.reuse, 0x2b ;  /* 0x0000002b02217836 */ /* 0x040fe20000000000 */
[----:B------:R-:W-:Y:S01]  /*0800*/  ULDC UR4, c[0x0][0x234] ;  /* 0x00008d0000047ab9 */ /* 0x000fe20000000800 */
[C---:B------:R-:W-:Y:S01]  /*0810*/  VIADD R34, R2.reuse, 0x29 ;  /* 0x0000002902227836 */ /* 0x040fe20000000000 */
[----:B------:R-:W-:Y:S01]  /*0820*/  ULDC.64 UR6, c[0x0][0x210] ;  /* 0x0000840000067ab9 */ /* 0x000fe20000000a00 */
[C---:B------:R-:W-:Y:S01]  /*0830*/  VIADD R36, R2.reuse, 0x26 ;  /* 0x0000002602247836 */ /* 0x040fe20000000000 */
[----:B------:R-:W-:Y:S01]  /*0840*/  IABS R28, R33 ;  /* 0x00000021001c7213 */ /* 0x000fe20000000000 */
[----:B-1----:R-:W-:Y:S01]  /*0850*/  VIADD R6, R3, 0xffffffe ;  /* 0x0ffffffe03067836 */ /* 0x002fe20000000000 */
[----:B------:R-:W-:Y:S01]  /*0860*/  IABS R3, R13 ;  /* 0x0000000d00037213 */ /* 0x000fe20000000000 */
[C---:B------:R-:W-:Y:S01]  /*0870*/  VIADD R38, R2.reuse, 0x23 ;  /* 0x0000002302267836 */ /* 0x040fe20000000000 */
[----:B0-----:R-:W-:Y:S01]  /*0880*/  IABS R13, R14 ;  /* 0x0000000e000d7213 */ /* 0x001fe20000000000 */
[----:B------:R0:W1:Y:S01]  /*0890*/  F2I.FTZ.U32.TRUNC.NTZ R7, R6 ;  /* 0x0000000600077305 */ /* 0x000062000021f000 */
[C---:B------:R-:W-:Y:S01]  /*08a0*/  VIADD R42, R2.reuse, 0x22 ;  /* 0x00000022022a7836 */ /* 0x040fe20000000000 */
[----:B------:R-:W-:Y:S01]  /*08b0*/  USHF.R.U32.HI UR8, URZ, 0x4, UR12 ;  /* 0x000000043f087899 */ /* 0x000fe2000801160c */
[----:B--2---:R-:W-:Y:S01]  /*08c0*/  IADD3 R8, R5, 0xffffffe, RZ ;  /* 0x0ffffffe05087810 */ /* 0x004fe20007ffe0ff */
[C---:B------:R-:W-:Y:S01]  /*08d0*/  VIADD R46, R2.reuse, 0x1f ;  /* 0x0000001f022e7836 */ /* 0x040fe20000000000 */
[----:B------:R-:W-:Y:S01]  /*08e0*/  IABS R37, R38 ;  /* 0x0000002600257213 */ /* 0x000fe20000000000 */
[----:B------:R-:W-:Y:S01]  /*08f0*/  VIADD R48, R2, 0x1d ;  /* 0x0000001d02307836 */ /* 0x000fe20000000000 */
[----:B------:R-:W-:Y:S01]  /*0900*/  LOP3.LUT R78, R0, 0x6e, RZ, 0xfc, !PT ;  /* 0x0000006e004e7812 */ /* 0x000fe200078efcff */
[----:B------:R2:W3:Y:S01]  /*0910*/  F2I.FTZ.U32.TRUNC.NTZ R9, R8 ;  /* 0x0000000800097305 */ /* 0x0004e2000021f000 */
[----:B0-----:R-:W-:Y:S01]  /*0920*/  IMAD.MOV.U32 R6, RZ, RZ, RZ ;  /* 0x000000ffff067224 */ /* 0x001fe200078e00ff */
[----:B------:R-:W-:Y:S01]  /*0930*/  IABS R41, R46 ;  /* 0x0000002e00297213 */ /* 0x000fe20000000000 */
[----:B------:R-:W-:Y:S01]  /*0940*/  VIADD R52, R2, 0x1a ;  /* 0x0000001a02347836 */ /* 0x000fe20000000000 */
[----:B------:R-:W-:Y:S01]  /*0950*/  LOP3.LUT R144, R0, 0x58, RZ, 0xfc, !PT ;  /* 0x0000005800907812 */ /* 0x000fe200078efcff */
[----:B------:R-:W-:Y:S01]  /*0960*/  VIADD R54, R2, 0x19 ;  /* 0x0000001902367836 */ /* 0x000fe20000000000 */
[C---:B------:R-:W-:Y:S01]  /*0970*/  LOP3.LUT R141, R0.reuse, 0x52, RZ, 0xfc, !PT ;  /* 0x00000052008d7812 */ /* 0x040fe200078efcff */
[--C-:B-1----:R-:W-:Y:S01]  /*0980*/  IMAD.MOV R11, RZ, RZ, -R7.reuse ;  /* 0x000000ffff0b7224 */ /* 0x102fe200078e0a07 */
[----:B------:R-:W-:Y:S01]  /*0990*/  IABS R49, R52 ;  /* 0x0000003400317213 */ /* 0x000fe20000000000 */
[----:B--2---:R-:W-:Y:S01]  /*09a0*/  IMAD.MOV.U32 R8, RZ, RZ, RZ ;  /* 0x000000ffff087224 */ /* 0x004fe200078e00ff */
[----:B------:R-:W-:Y:S01]  /*09b0*/  IABS R51, R54 ;  /* 0x0000003600337213 */ /* 0x000fe20000000000 */
[----:B------:R-:W-:Y:S01]  /*09c0*/  IMAD R11, R11, R10, RZ ;  /* 0x0000000a0b0b7224 */ /* 0x000fe200078e02ff */
[----:B------:R-:W-:Y:S01]  /*09d0*/  LOP3.LUT R146, R0, 0x5c, RZ, 0xfc, !PT ;  /* 0x0000005c00927812 */ /* 0x000fe200078efcff */
[----:B------:R-:W-:Y:S01]  /*09e0*/  VIADD R56, R2, 0x7 ;  /* 0x0000000702387836 */ /* 0x000fe20000000000 */
[----:B------:R-:W-:Y:S01]  /*09f0*/  USGXT.U32 UR8, UR8, 0xe ;  /* 0x0000000e0808789a */ /* 0x000fe20008000000 */
[----:B------:R-:W-:Y:S01]  /*0a00*/  IMAD.HI.U32 R7, R7, R11, R6 ;  /* 0x0000000b07077227 */ /* 0x000fe200078e0006 */
[----:B------:R-:W-:Y:S01]  /*0a10*/  IABS R11, R12 ;  /* 0x0000000c000b7213 */ /* 0x000fe20000000000 */
[----:B------:R-:W-:Y:S01]  /*0a20*/  ULDC UR40, c[0x0][0x238] ;  /* 0x00008e0000287ab9 */ /* 0x000fe20000000800 */
[----:B------:R-:W-:Y:S01]  /*0a30*/  IABS R85, R56 ;  /* 0x0000003800557213 */ /* 0x000fe20000000000 */
[----:B---3--:R-:W-:Y:S01]  /*0a40*/  IMAD.MOV R5, RZ, RZ, -R9 ;  /* 0x000000ffff057224 */ /* 0x008fe200078e0a09 */
[C---:B------:R-:W-:Y:S01]  /*0a50*/  LOP3.LUT R135, R0.reuse, 0x4c, RZ, 0xfc, !PT ;  /* 0x0000004c00877812 */ /* 0x040fe200078efcff */
[----:B------:R-:W-:Y:S01]  /*0a60*/  IMAD.HI.U32 R7, R7, R3, RZ ;  /* 0x0000000307077227 */ /* 0x000fe200078e00ff */
[C---:B------:R-:W-:Y:S01]  /*0a70*/  LOP3.LUT R143, R0.reuse, 0x56, RZ, 0xfc, !PT ;  /* 0x00000056008f7812 */ /* 0x040fe200078efcff */
[----:B------:R-:W-:Y:S01]  /*0a80*/  ULDC UR9, c[0x0][0x23c] ;  /* 0x00008f0000097ab9 */ /* 0x000fe20000000800 */
[C---:B------:R-:W-:Y:S01]  /*0a90*/  LOP3.LUT R129, R0.reuse, 0x46, RZ, 0xfc, !PT ;  /* 0x0000004600817812 */ /* 0x040fe200078efcff */
[----:B------:R-:W-:Y:S01]  /*0aa0*/  IMAD.MOV R7, RZ, RZ, -R7 ;  /* 0x000000ffff077224 */ /* 0x000fe200078e0a07 */
[----:B------:R-:W-:Y:S01]  /*0ab0*/  LOP3.LUT R139, R0, 0x50, RZ, 0xfc, !PT ;  /* 0x00000050008b7812 */ /* 0x000fe200078efcff */
[----:B------:R-:W-:Y:S01]  /*0ac0*/  VIADD R6, R2, 0x3f ;  /* 0x0000003f02067836 */ /* 0x000fe20000000000 */
[----:B------:R-:W-:Y:S01]  /*0ad0*/  LOP3.LUT R127, R0, 0x42, RZ, 0xfc, !PT ;  /* 0x00000042007f7812 */ /* 0x000fe200078efcff */
[----:B------:R-:W-:Y:S01]  /*0ae0*/  IMAD R3, R10, R7, R3 ;  /* 0x000000070a037224 */ /* 0x000fe200078e0203 */
[----:B------:R-:W-:Y:S01]  /*0af0*/  LOP3.LUT R133, R0, 0x4a, RZ, 0xfc, !PT ;  /* 0x0000004a00857812 */ /* 0x000fe200078efcff */
[----:B------:R-:W-:Y:S01]  /*0b00*/  IMAD R5, R5, R4, RZ ;  /* 0x0000000405057224 */ /* 0x000fe200078e02ff */
[----:B------:R-:W-:Y:S01]  /*0b10*/  IABS R7, R6 ;  /* 0x0000000600077213 */ /* 0x000fe20000000000 */
[----:B------:R-:W-:Y:S01]  /*0b20*/  VIADD R58, R2, 0x6 ;  /* 0x00000006023a7836 */ /* 0x000fe20000000000 */
[----:B------:R-:W-:Y:S01]  /*0b30*/  ISETP.GT.U32.AND P0, PT, R10, R3, PT ;  /* 0x000000030a00720c */ /* 0x000fe20003f04070 */
[----:B------:R-:W-:Y:S01]  /*0b40*/  IMAD.HI.U32 R5, R9, R5, R8 ;  /* 0x0000000509057227 */ /* 0x000fe200078e0008 */
[----:B------:R-:W-:Y:S01]  /*0b50*/  ISETP.GE.AND P5, PT, R6, RZ, PT ;  /* 0x000000ff0600720c */ /* 0x000fe20003fa6270 */
[----:B------:R-:W-:Y:S01]  /*0b60*/  ULDC UR13, c[0x0][0x230] ;  /* 0x00008c00000d7ab9 */ /* 0x000fe20000000800 */
[----:B------:R-:W-:Y:S01]  /*0b70*/  IABS R87, R58 ;  /* 0x0000003a00577213 */ /* 0x000fe20000000000 */
[----:B------:R-:W-:Y:S01]  /*0b80*/  IMAD.MOV.U32 R9, RZ, RZ, R7 ;  /* 0x000000ffff097224 */ /* 0x000fe200078e0007 */
[C---:B------:R-:W-:Y:S01]  /*0b90*/  LOP3.LUT R125, R0.reuse, 0x3e, RZ, 0xfc, !PT ;  /* 0x0000003e007d7812 */ /* 0x040fe200078efcff */
[----:B------:R-:W-:Y:S01]  /*0ba0*/  IMAD.HI.U32 R8, R5, R11, RZ ;  /* 0x0000000b05087227 */ /* 0x000fe200078e00ff */
[----:B------:R-:W-:-:S02]  /*0bb0*/  LOP3.LUT R128, R0, 0x44, RZ, 0xfc, !PT ;  /* 0x0000004400807812 */ /* 0x000fc400078efcff */
[C---:B------:R-:W-:Y:S01]  /*0bc0*/  LOP3.LUT R122, R0.reuse, 0x38, RZ, 0xfc, !PT ;  /* 0x00000038007a7812 */ /* 0x040fe200078efcff */
[----:B------:R-:W-:Y:S01]  /*0bd0*/  IMAD.HI.U32 R7, R5, R9, RZ ;  /* 0x0000000905077227 */ /* 0x000fe200078e00ff */
[C---:B------:R-:W-:Y:S02]  /*0be0*/  LOP3.LUT R126, R0.reuse, 0x40, RZ, 0xfc, !PT ;  /* 0x00000040007e7812 */ /* 0x040fe400078efcff */
[C---:B------:R-:W-:Y:S01]  /*0bf0*/  LOP3.LUT R145, R0.reuse, 0x5a, RZ, 0xfc, !PT ;  /* 0x0000005a00917812 */ /* 0x040fe200078efcff */
[----:B------:R-:W-:Y:S01]  /*0c00*/  IMAD.MOV R7, RZ, RZ, -R7 ;  /* 0x000000ffff077224 */ /* 0x000fe200078e0a07 */
[C---:B------:R-:W-:Y:S01]  /*0c10*/  LOP3.LUT R121, R0.reuse, 0x36, RZ, 0xfc, !PT ;  /* 0x0000003600797812 */ /* 0x040fe200078efcff */
[----:B------:R-:W-:Y:S01]  /*0c20*/  @!P0 IMAD.IADD R3, R3, 0x1, -R10 ;  /* 0x0000000103038824 */ /* 0x000fe200078e0a0a */
[----:B------:R-:W-:Y:S01]  /*0c30*/  LOP3.LUT R123, R0, 0x3a, RZ, 0xfc, !PT ;  /* 0x0000003a007b7812 */ /* 0x000fe200078efcff */
[----:B------:R-:W-:Y:S01]  /*0c40*/  IMAD R7, R4, R7, R9 ;  /* 0x0000000704077224 */ /* 0x000fe200078e0209 */
[----:B------:R-:W-:Y:S01]  /*0c50*/  LOP3.LUT R142, R0, 0x54, RZ, 0xfc, !PT ;  /* 0x00000054008e7812 */ /* 0x000fe200078efcff */
[----:B------:R-:W-:Y:S01]  /*0c60*/  IMAD.MOV R8, RZ, RZ, -R8 ;  /* 0x000000ffff087224 */ /* 0x000fe200078e0a08 */
[----:B------:R-:W-:Y:S01]  /*0c70*/  ISETP.GT.U32.AND P0, PT, R10, R3, PT ;  /* 0x000000030a00720c */ /* 0x000fe20003f04070 */
[----:B------:R-:W-:Y:S01]  /*0c80*/  VIADD R6, R2, 0x3d ;  /* 0x0000003d02067836 */ /* 0x000fe20000000000 */
[C---:B------:R-:W-:Y:S01]  /*0c90*/  ISETP.GT.U32.AND P1, PT, R4.reuse, R7, PT ;  /* 0x000000070400720c */ /* 0x040fe20003f24070 */
[----:B------:R-:W-:Y:S01]  /*0ca0*/  IMAD R9, R4, R8, R11 ;  /* 0x0000000804097224 */ /* 0x000fe200078e020b */
[----:B------:R-:W-:Y:S01]  /*0cb0*/  LOP3.LUT R119, R0, 0x32, RZ, 0xfc, !PT ;  /* 0x0000003200777812 */ /* 0x000fe200078efcff */
[C---:B------:R-:W-:Y:S01]  /*0cc0*/  VIADD R62, R2.reuse, 0x4 ;  /* 0x00000004023e7836 */ /* 0x040fe20000000000 */
[----:B------:R-:W-:Y:S01]  /*0cd0*/  IABS R8, R6 ;  /* 0x0000000600087213 */ /* 0x000fe20000000000 */
[----:B------:R-:W-:Y:S01]  /*0ce0*/  VIADD R60, R2, 0x5 ;  /* 0x00000005023c7836 */ /* 0x000fe20000000000 */
[----:B------:R-:W-:Y:S01]  /*0cf0*/  ISETP.GT.U32.AND P6, PT, R4, R9, PT ;  /* 0x000000090400720c */ /* 0x000fe20003fc4070 */
[----:B------:R-:W-:Y:S01]  /*0d00*/  VIADD R64, R2, 0x1 ;  /* 0x0000000102407836 */ /* 0x000fe20000000000 */
[----:B------:R-:W-:Y:S01]  /*0d10*/  IABS R91, R62 ;  /* 0x0000003e005b7213 */ /* 0x000fe20000000000 */
[----:B------:R-:W-:Y:S01]  /*0d20*/  IMAD R78, R78, UR40, RZ ;  /* 0x000000284e4e7c24 */ /* 0x000fe2000f8e02ff */
[----:B------:R-:W-:Y:S01]  /*0d30*/  IABS R89, R60 ;  /* 0x0000003c00597213 */ /* 0x000fe20000000000 */
[----:B------:R-:W-:Y:S01]  /*0d40*/  @!P0 IMAD.IADD R3, R3, 0x1, -R10 ;  /* 0x0000000103038824 */ /* 0x000fe200078e0a0a */
[----:B------:R-:W-:Y:S01]  /*0d50*/  ISETP.GE.AND P0, PT, R6, RZ, PT ;  /* 0x000000ff0600720c */ /* 0x000fe20003f06270 */
[----:B------:R-:W-:Y:S01]  /*0d60*/  @!P1 IMAD.IADD R7, R7, 0x1, -R4 ;  /* 0x0000000107079824 */ /* 0x000fe200078e0a04 */
[----:B------:R-:W-:Y:S01]  /*0d70*/  IABS R97, R64 ;  /* 0x0000004000617213 */ /* 0x000fe20000000000 */
[----:B------:R-:W-:Y:S01]  /*0d80*/  IMAD.HI.U32 R6, R5, R8, RZ ;  /* 0x0000000805067227 */ /* 0x000fe200078e00ff */
[----:B------:R-:W-:-:S02]  /*0d90*/  LOP3.LUT R120, R0, 0x34, RZ, 0xfc, !PT ;  /* 0x0000003400787812 */ /* 0x000fc400078efcff */
[----:B------:R-:W-:Y:S01]  /*0da0*/  ISETP.GT.U32.AND P1, PT, R4, R7, PT ;  /* 0x000000070400720c */ /* 0x000fe20003f24070 */
[----:B------:R-:W-:Y:S01]  /*0db0*/  VIADD R10, R2, 0x3c ;  /* 0x0000003c020a7836 */ /* 0x000fe20000000000 */
[----:B------:R-:W-:Y:S01]  /*0dc0*/  IADD3 R11, -R6, RZ, RZ ;  /* 0x000000ff060b7210 */ /* 0x000fe20007ffe1ff */
[----:B------:R-:W-:Y:S01]  /*0dd0*/  @!P6 IMAD.IADD R9, R9, 0x1, -R4 ;  /* 0x000000010909e824 */ /* 0x000fe200078e0a04 */
[----:B------:R-:W-:Y:S01]  /*0de0*/  ISETP.GE.AND P6, PT, R14, RZ, PT ;  /* 0x000000ff0e00720c */ /* 0x000fe20003fc6270 */
[----:B------:R-:W-:Y:S01]  /*0df0*/  @!P2 IMAD.MOV R3, RZ, RZ, -R3 ;  /* 0x000000ffff03a224 */ /* 0x000fe200078e0a03 */
[----:B------:R-:W-:Y:S01]  /*0e00*/  IABS R12, R10 ;  /* 0x0000000a000c7213 */ /* 0x000fe20000000000 */
[----:B------:R-:W-:Y:S01]  /*0e10*/  IMAD R8, R4, R11, R8 ;  /* 0x0000000b04087224 */ /* 0x000fe200078e0208 */
[----:B------:R-:W-:Y:S01]  /*0e20*/  @!P3 LOP3.LUT R3, RZ, R44, RZ, 0x33, !PT ;  /* 0x0000002cff03b212 */ /* 0x000fe200078e33ff */
[----:B------:R-:W-:Y:S01]  /*0e30*/  VIADD R44, R2, 0x20 ;  /* 0x00000020022c7836 */ /* 0x000fe20000000000 */
[----:B------:R-:W-:Y:S01]  /*0e40*/  ISETP.GE.AND P2, PT, R10, RZ, PT ;  /* 0x000000ff0a00720c */ /* 0x000fe20003f46270 */
[----:B------:R-:W-:Y:S01]  /*0e50*/  IMAD.HI.U32 R6, R5, R12, RZ ;  /* 0x0000000c05067227 */ /* 0x000fe200078e00ff */
[----:B------:R-:W-:-:S02]  /*0e60*/  ISETP.GT.U32.AND P3, PT, R4, R9, PT ;  /* 0x000000090400720c */ /* 0x000fc40003f64070 */
[----:B------:R-:W-:Y:S01]  /*0e70*/  IABS R14, R18 ;  /* 0x00000012000e7213 */ /* 0x000fe20000000000 */
[----:B------:R-:W-:Y:S01]  /*0e80*/  @!P1 IMAD.IADD R7, R7, 0x1, -R4 ;  /* 0x0000000107079824 */ /* 0x000fe200078e0a04 */
[----:B------:R-:W-:Y:S01]  /*0e90*/  ISETP.GT.U32.AND P1, PT, R4, R8, PT ;  /* 0x000000080400720c */ /* 0x000fe20003f24070 */
[----:B------:R-:W-:Y:S01]  /*0ea0*/  IMAD.HI.U32 R10, R5, R13, RZ ;  /* 0x0000000d050a7227 */ /* 0x000fe200078e00ff */
[----:B------:R-:W-:Y:S02]  /*0eb0*/  IABS R40, R44 ;  /* 0x0000002c00287213 */ /* 0x000fe40000000000 */
[C---:B------:R-:W-:Y:S01]  /*0ec0*/  LOP3.LUT R137, R0.reuse, 0x4e, RZ, 0xfc, !PT ;  /* 0x0000004e00897812 */ /* 0x040fe200078efcff */
[----:B------:R-:W-:Y:S01]  /*0ed0*/  IMAD.MOV R11, RZ, RZ, -R6 ;  /* 0x000000ffff0b7224 */ /* 0x000fe200078e0a06 */
[C---:B------:R-:W-:Y:S01]  /*0ee0*/  LOP3.LUT R117, R0.reuse, 0x2e, RZ, 0xfc, !PT ;  /* 0x0000002e00757812 */ /* 0x040fe200078efcff */
[----:B------:R-:W-:Y:S01]  /*0ef0*/  IMAD.MOV.U32 R6, RZ, RZ, R7 ;  /* 0x000000ffff067224 */ /* 0x000fe200078e0007 */
[C---:B------:R-:W-:Y:S01]  /*0f00*/  LOP3.LUT R118, R0.reuse, 0x30, RZ, 0xfc, !PT ;  /* 0x0000003000767812 */ /* 0x040fe200078efcff */
[----:B------:R-:W-:Y:S01]  /*0f10*/  IMAD.MOV R10, RZ, RZ, -R10 ;  /* 0x000000ffff0a7224 */ /* 0x000fe200078e0a0a */
[----:B------:R-:W-:Y:S01]  /*0f20*/  LOP3.LUT R131, R0, 0x48, RZ, 0xfc, !PT ;  /* 0x0000004800837812 */ /* 0x000fe200078efcff */
[----:B------:R-:W-:Y:S01]  /*0f30*/  VIADD R7, R2, 0x3a ;  /* 0x0000003a02077836 */ /* 0x000fe20000000000 */
[----:B------:R-:W-:Y:S01]  /*0f40*/  LOP3.LUT R116, R0, 0x2c, RZ, 0xfc, !PT ;  /* 0x0000002c00747812 */ /* 0x000fe200078efcff */
[----:B------:R-:W-:Y:S01]  /*0f50*/  IMAD R11, R4, R11, R12 ;  /* 0x0000000b040b7224 */ /* 0x000fe200078e020c */
[----:B------:R-:W-:Y:S01]  /*0f60*/  LOP3.LUT R124, R0, 0x3c, RZ, 0xfc, !PT ;  /* 0x0000003c007c7812 */ /* 0x000fe200078efcff */
[----:B------:R-:W-:Y:S01]  /*0f70*/  @!P1 IMAD.IADD R8, R8, 0x1, -R4 ;  /* 0x0000000108089824 */ /* 0x000fe200078e0a04 */
[----:B------:R-:W-:Y:S01]  /*0f80*/  LOP3.LUT R113, R0, 0x26, RZ, 0xfc, !PT ;  /* 0x0000002600717812 */ /* 0x000fe200078efcff */
[C---:B------:R-:W-:Y:S01]  /*0f90*/  IMAD R10, R4.reuse, R10, R13 ;  /* 0x0000000a040a7224 */ /* 0x040fe200078e020d */
[----:B------:R-:W-:Y:S01]  /*0fa0*/  IABS R13, R7 ;  /* 0x00000007000d7213 */ /* 0x000fe20000000000 */
[----:B------:R-:W-:Y:S01]  /*0fb0*/  @!P5 IMAD.MOV R6, RZ, RZ, -R6 ;  /* 0x000000ffff06d224 */ /* 0x000fe200078e0a06 */
[C---:B------:R-:W-:Y:S01]  /*0fc0*/  ISETP.GT.U32.AND P5, PT, R4.reuse, R11, PT ;  /* 0x0000000b0400720c */ /* 0x040fe20003fa4070 */
[----:B------:R-:W-:Y:S01]  /*0fd0*/  @!P3 IMAD.IADD R9, R9, 0x1, -R4 ;  /* 0x000000010909b824 */ /* 0x000fe200078e0a04 */
[----:B------:R-:W-:Y:S01]  /*0fe0*/  ISETP.GT.U32.AND P1, PT, R4, R8, PT ;  /* 0x000000080400720c */ /* 0x000fe20003f24070 */
[----:B------:R-:W-:Y:S01]  /*0ff0*/  IMAD.HI.U32 R12, R5, R13, RZ ;  /* 0x0000000d050c7227 */ /* 0x000fe200078e00ff */
[----:B------:R-:W-:-:S02]  /*1000*/  ISETP.GE.AND P3, PT, R7, RZ, PT ;  /* 0x000000ff0700720c */ /* 0x000fc40003f66270 */
[----:B------:R-:W-:Y:S01]  /*1010*/  LOP3.LUT R114, R0, 0x28, RZ, 0xfc, !PT ;  /* 0x0000002800727812 */ /* 0x000fe200078efcff */
[----:B------:R-:W-:Y:S01]  /*1020*/  IMAD.MOV.U32 R7, RZ, RZ, R9 ;  /* 0x000000ffff077224 */ /* 0x000fe200078e0009 */
[----:B------:R-:W-:Y:S01]  /*1030*/  IADD3 R12, -R12, RZ, RZ ;  /* 0x000000ff0c0c7210 */ /* 0x000fe20007ffe1ff */
[----:B------:R-:W-:Y:S01]  /*1040*/  IMAD.HI.U32 R9, R5, R14, RZ ;  /* 0x0000000e05097227 */ /* 0x000fe200078e00ff */
[C---:B------:R-:W-:Y:S02]  /*1050*/  LOP3.LUT R115, R0.reuse, 0x2a, RZ, 0xfc, !PT ;  /* 0x0000002a00737812 */ /* 0x040fe400078efcff */
[C---:B------:R-:W-:Y:S01]  /*1060*/  LOP3.LUT R110, R0.reuse, 0x20, RZ, 0xfc, !PT ;  /* 0x00000020006e7812 */ /* 0x040fe200078efcff */
[----:B------:R-:W-:Y:S01]  /*1070*/  IMAD.MOV R15, RZ, RZ, -R9 ;  /* 0x000000ffff0f7224 */ /* 0x000fe200078e0a09 */
[----:B------:R-:W-:Y:S01]  /*1080*/  LOP3.LUT R111, R0, 0x22, RZ, 0xfc, !PT ;  /* 0x00000022006f7812 */ /* 0x000fe200078efcff */
[----:B------:R-:W-:Y:S01]  /*1090*/  IMAD R13, R4, R12, R13 ;  /* 0x0000000c040d7224 */ /* 0x000fe200078e020d */
[C---:B------:R-:W-:Y:S01]  /*10a0*/  LOP3.LUT R112, R0.reuse, 0x24, RZ, 0xfc, !PT ;  /* 0x0000002400707812 */ /* 0x040fe200078efcff */
[--C-:B------:R-:W-:Y:S01]  /*10b0*/  @!P5 IMAD.IADD R11, R11, 0x1, -R4.reuse ;  /* 0x000000010b0bd824 */ /* 0x100fe200078e0a04 */
[----:B------:R-:W-:Y:S01]  /*10c0*/  LOP3.LUT R107, R0, 0x1a, RZ, 0xfc, !PT ;  /* 0x0000001a006b7812 */ /* 0x000fe200078efcff */
[----:B------:R-:W-:Y:S01]  /*10d0*/  @!P1 IMAD.IADD R8, R8, 0x1, -R4 ;  /* 0x0000000108089824 */ /* 0x000fe200078e0a04 */
[----:B------:R-:W-:Y:S01]  /*10e0*/  ISETP.GE.AND P1, PT, R18, RZ, PT ;  /* 0x000000ff1200720c */ /* 0x000fe20003f26270 */
[C---:B------:R-:W-:Y:S01]  /*10f0*/  IMAD R12, R4.reuse, R15, R14 ;  /* 0x0000000f040c7224 */ /* 0x040fe200078e020e */
[C---:B------:R-:W-:Y:S01]  /*1100*/  ISETP.GT.U32.AND P5, PT, R4.reuse, R11, PT ;  /* 0x0000000b0400720c */ /* 0x040fe20003fa4070 */
[----:B------:R-:W-:Y:S01]  /*1110*/  @!P4 IMAD.MOV R7, RZ, RZ, -R7 ;  /* 0x000000ffff07c224 */ /* 0x000fe200078e0a07 */
[C---:B------:R-:W-:Y:S01]  /*1120*/  ISETP.GT.U32.AND P4, PT, R4.reuse, R10, PT ;  /* 0x0000000a0400720c */ /* 0x040fe20003f84070 */
[----:B------:R-:W-:Y:S01]  /*1130*/  @!P0 IMAD.MOV R8, RZ, RZ, -R8 ;  /* 0x000000ffff088224 */ /* 0x000fe200078e0a08 */
[----:B------:R-:W-:Y:S01]  /*1140*/  ISETP.GT.U32.AND P0, PT, R4, R12, PT ;  /* 0x0000000c0400720c */ /* 0x000fe20003f04070 */
[----:B------:R-:W-:Y:S01]  /*1150*/  IMAD.HI.U32 R14, R5, R17, RZ ;  /* 0x00000011050e7227 */ /* 0x000fe200078e00ff */
[----:B------:R-:W-:-:S02]  /*1160*/  IABS R18, R23 ;  /* 0x0000001700127213 */ /* 0x000fc40000000000 */
[C---:B------:R-:W-:Y:S01]  /*1170*/  LOP3.LUT R108, R0.reuse, 0x1c, RZ, 0xfc, !PT ;  /* 0x0000001c006c7812 */ /* 0x040fe200078efcff */
[----:B------:R-:W-:Y:S01]  /*1180*/  IMAD.MOV R14, RZ, RZ, -R14 ;  /* 0x000000ffff0e7224 */ /* 0x000fe200078e0a0e */
[C---:B------:R-:W-:Y:S01]  /*1190*/  LOP3.LUT R109, R0.reuse, 0x1e, RZ, 0xfc, !PT ;  /* 0x0000001e006d7812 */ /* 0x040fe200078efcff */
[----:B------:R-:W-:Y:S01]  /*11a0*/  IMAD.HI.U32 R9, R5, R16, RZ ;  /* 0x0000001005097227 */ /* 0x000fe200078e00ff */
[C---:B------:R-:W-:Y:S02]  /*11b0*/  LOP3.LUT R104, R0.reuse, 0x14, RZ, 0xfc, !PT ;  /* 0x0000001400687812 */ /* 0x040fe400078efcff */
[----:B------:R-:W-:Y:S01]  /*11c0*/  LOP3.LUT R105, R0, 0x16, RZ, 0xfc, !PT ;  /* 0x0000001600697812 */ /* 0x000fe200078efcff */
[--C-:B------:R-:W-:Y:S01]  /*11d0*/  @!P4 IMAD.IADD R10, R10, 0x1, -R4.reuse ;  /* 0x000000010a0ac824 */ /* 0x100fe200078e0a04 */
[----:B------:R-:W-:Y:S01]  /*11e0*/  LOP3.LUT R106, R0, 0x18, RZ, 0xfc, !PT ;  /* 0x00000018006a7812 */ /* 0x000fe200078efcff */
[----:B------:R-:W-:Y:S01]  /*11f0*/  IMAD R14, R4, R14, R17 ;  /* 0x0000000e040e7224 */ /* 0x000fe200078e0211 */
[----:B------:R-:W-:Y:S01]  /*1200*/  IABS R17, R22 ;  /* 0x0000001600117213 */ /* 0x000fe20000000000 */
[----:B------:R-:W-:Y:S01]  /*1210*/  @!P5 IMAD.IADD R11, R11, 0x1, -R4 ;  /* 0x000000010b0bd824 */ /* 0x000fe200078e0a04 */
[----:B------:R-:W-:Y:S01]  /*1220*/  @!P0 IADD3 R12, R12, -R4, RZ ;  /* 0x800000040c0c8210 */ /* 0x000fe20007ffe0ff */
[----:B------:R-:W-:Y:S01]  /*1230*/  IMAD.MOV R15, RZ, RZ, -R9 ;  /* 0x000000ffff0f7224 */ /* 0x000fe200078e0a09 */
[C---:B------:R-:W-:Y:S01]  /*1240*/  ISETP.GT.U32.AND P4, PT, R4.reuse, R10, PT ;  /* 0x0000000a0400720c */ /* 0x040fe20003f84070 */
[----:B------:R-:W-:Y:S01]  /*1250*/  IMAD.MOV.U32 R9, RZ, RZ, R11 ;  /* 0x000000ffff097224 */ /* 0x000fe200078e000b */
[C---:B------:R-:W-:Y:S01]  /*1260*/  ISETP.GT.U32.AND P0, PT, R4.reuse, R12, PT ;  /* 0x0000000c0400720c */ /* 0x040fe20003f04070 */
[----:B------:R-:W-:Y:S01]  /*1270*/  IMAD.HI.U32 R11, R5, R17, RZ ;  /* 0x00000011050b7227 */ /* 0x000fe200078e00ff */
[----:B------:R-:W-:-:S02]  /*1280*/  ISETP.GT.U32.AND P5, PT, R4, R13, PT ;  /* 0x0000000d0400720c */ /* 0x000fc40003fa4070 */
[C---:B------:R-:W-:Y:S01]  /*1290*/  LOP3.LUT R101, R0.reuse, 0xe, RZ, 0xfc, !PT ;  /* 0x0000000e00657812 */ /* 0x040fe200078efcff */
[----:B------:R-:W-:Y:S01]  /*12a0*/  IMAD.MOV R11, RZ, RZ, -R11 ;  /* 0x000000ffff0b7224 */ /* 0x000fe200078e0a0b */
[----:B------:R-:W-:Y:S01]  /*12b0*/  LOP3.LUT R102, R0, 0x10, RZ, 0xfc, !PT ;  /* 0x0000001000667812 */ /* 0x000fe200078efcff */
[----:B------:R-:W-:Y:S01]  /*12c0*/  IMAD R15, R4, R15, R16 ;  /* 0x0000000f040f7224 */ /* 0x000fe200078e0210 */
[----:B------:R-:W-:Y:S01]  /*12d0*/  LOP3.LUT R103, R0, 0x12, RZ, 0xfc, !PT ;  /* 0x0000001200677812 */ /* 0x000fe200078efcff */
[----:B------:R-:W-:Y:S01]  /*12e0*/  IMAD R17, R4, R11, R17 ;  /* 0x0000000b04117224 */ /* 0x000fe200078e0211 */
[----:B------:R-:W-:Y:S01]  /*12f0*/  LOP3.LUT R96, R0, 0x8, RZ, 0xfc, !PT ;  /* 0x0000000800607812 */ /* 0x000fe200078efcff */
[--C-:B------:R-:W-:Y:S01]  /*1300*/  @!P4 IMAD.IADD R10, R10, 0x1, -R4.reuse ;  /* 0x000000010a0ac824 */ /* 0x100fe200078e0a04 */
[----:B------:R-:W-:Y:S01]  /*1310*/  ISETP.GT.U32.AND P4, PT, R4, R15, PT ;  /* 0x0000000f0400720c */ /* 0x000fe20003f84070 */
[--C-:B------:R-:W-:Y:S01]  /*1320*/  @!P0 IMAD.IADD R12, R12, 0x1, -R4.reuse ;  /* 0x000000010c0c8824 */ /* 0x100fe200078e0a04 */
[----:B------:R-:W-:Y:S01]  /*1330*/  ISETP.GT.U32.AND P0, PT, R4, R17, PT ;  /* 0x000000110400720c */ /* 0x000fe20003f04070 */
[----:B------:R-:W-:Y:S01]  /*1340*/  @!P5 IMAD.IADD R13, R13, 0x1, -R4 ;  /* 0x000000010d0dd824 */ /* 0x000fe200078e0a04 */
[----:B------:R-:W-:Y:S01]  /*1350*/  LOP3.LUT R98, R0, 0xa, RZ, 0xfc, !PT ;  /* 0x0000000a00627812 */ /* 0x000fe200078efcff */
[----:B------:R-:W-:Y:S01]  /*1360*/  @!P6 IMAD.MOV R10, RZ, RZ, -R10 ;  /* 0x000000ffff0ae224 */ /* 0x000fe200078e0a0a */
[C---:B------:R-:W-:Y:S01]  /*1370*/  ISETP.GT.U32.AND P6, PT, R4.reuse, R14, PT ;  /* 0x0000000e0400720c */ /* 0x040fe20003fc4070 */
[----:B------:R-:W-:Y:S01]  /*1380*/  IMAD.HI.U32 R16, R5, R18, RZ ;  /* 0x0000001205107227 */ /* 0x000fe200078e00ff */
[----:B------:R-:W-:-:S02]  /*1390*/  ISETP.GT.U32.AND P5, PT, R4, R13, PT ;  /* 0x0000000d0400720c */ /* 0x000fc40003fa4070 */
[C---:B------:R-:W-:Y:S01]  /*13a0*/  LOP3.LUT R100, R0.reuse, 0xc, RZ, 0xfc, !PT ;  /* 0x0000000c00647812 */ /* 0x040fe200078efcff */
[----:B------:R-:W-:Y:S01]  /*13b0*/  @!P2 IMAD.MOV R9, RZ, RZ, -R9 ;  /* 0x000000ffff09a224 */ /* 0x000fe200078e0a09 */
[----:B------:R-:W-:Y:S01]  /*13c0*/  ISETP.GE.AND P2, PT, R19, RZ, PT ;  /* 0x000000ff1300720c */ /* 0x000fe20003f46270 */
[--C-:B------:R-:W-:Y:S01]  /*13d0*/  @!P4 IMAD.IADD R15, R15, 0x1, -R4.reuse ;  /* 0x000000010f0fc824 */ /* 0x100fe200078e0a04 */
[C---:B------:R-:W-:Y:S01]  /*13e0*/  LOP3.LUT R88, R0.reuse, 0x7a, RZ, 0xfc, !PT ;  /* 0x0000007a00587812 */ /* 0x040fe200078efcff */
[----:B------:R-:W-:Y:S01]  /*13f0*/  @!P0 IMAD.IADD R17, R17, 0x1, -R4 ;  /* 0x0000000111118824 */ /* 0x000fe200078e0a04 */
[----:B------:R-:W-:Y:S01]  /*1400*/  LOP3.LUT R252, R0, 0x68, RZ, 0xfc, !PT ;  /* 0x0000006800fc7812 */ /* 0x000fe200078efcff */
[----:B------:R-:W-:Y:S01]  /*1410*/  IMAD.MOV R19, RZ, RZ, -R16 ;  /* 0x000000ffff137224 */ /* 0x000fe200078e0a10 */
[----:B------:R-:W-:Y:S01]  /*1420*/  ISETP.GT.U32.AND P4, PT, R4, R15, PT ;  /* 0x0000000f0400720c */ /* 0x000fe20003f84070 */
[--C-:B------:R-:W-:Y:S01]  /*1430*/  @!P6 IMAD.IADD R14, R14, 0x1, -R4.reuse ;  /* 0x000000010e0ee824 */ /* 0x100fe200078e0a04 */
[----:B------:R-:W-:Y:S01]  /*1440*/  ISETP.GT.U32.AND P0, PT, R4, R17, PT ;  /* 0x000000110400720c */ /* 0x000fe20003f04070 */
[----:B------:R-:W-:Y:S01]  /*1450*/  @!P5 IMAD.IADD R13, R13, 0x1, -R4 ;  /* 0x000000010d0dd824 */ /* 0x000fe200078e0a04 */
[----:B------:R-:W-:Y:S01]  /*1460*/  ISETP.GE.AND P6, PT, R22, RZ, PT ;  /* 0x000000ff1600720c */ /* 0x000fe20003fc6270 */
[----:B------:R-:W-:Y:S01]  /*1470*/  IMAD R16, R4, R19, R18 ;  /* 0x0000001304107224 */ /* 0x000fe200078e0212 */
[----:B------:R-:W-:Y:S01]  /*1480*/  ISETP.GE.AND P5, PT, R21, RZ, PT ;  /* 0x000000ff1500720c */ /* 0x000fe20003fa6270 */
[----:B------:R-:W-:Y:S01]  /*1490*/  IMAD.MOV.U32 R11, RZ, RZ, R13 ;  /* 0x000000ffff0b7224 */ /* 0x000fe200078e000d */
[C---:B------:R-:W-:Y:S01]  /*14a0*/  LOP3.LUT R251, R0.reuse, 0x66, RZ, 0xfc, !PT ;  /* 0x0000006600fb7812 */ /* 0x040fe200078efcff */
[----:B------:R-:W-:Y:S01]  /*14b0*/  IMAD.HI.U32 R13, R5, R20, RZ ;  /* 0x00000014050d7227 */ /* 0x000fe200078e00ff */
[----:B------:R-:W-:-:S02]  /*14c0*/  LOP3.LUT R250, R0, 0x64, RZ, 0xfc, !PT ;  /* 0x0000006400fa7812 */ /* 0x000fc400078efcff */
[----:B------:R-:W-:Y:S01]  /*14d0*/  LOP3.LUT R249, R0, 0x62, RZ, 0xfc, !PT ;  /* 0x0000006200f97812 */ /* 0x000fe200078efcff */
[----:B------:R-:W-:Y:S01]  /*14e0*/  @!P3 IMAD.MOV R11, RZ, RZ, -R11 ;  /* 0x000000ffff0bb224 */ /* 0x000fe200078e0a0b */
[----:B------:R-:W-:Y:S01]  /*14f0*/  ISETP.GT.U32.AND P3, PT, R4, R14, PT ;  /* 0x0000000e0400720c */ /* 0x000fe20003f64070 */
[----:B------:R-:W-:Y:S01]  /*1500*/  IMAD.MOV R13, RZ, RZ, -R13 ;  /* 0x000000ffff0d7224 */ /* 0x000fe200078e0a0d */
[----:B------:R-:W-:Y:S01]  /*1510*/  LOP3.LUT R248, R0, 0x60, RZ, 0xfc, !PT ;  /* 0x0000006000f87812 */ /* 0x000fe200078efcff */
[--C-:B------:R-:W-:Y:S01]  /*1520*/  @!P4 IMAD.IADD R15, R15, 0x1, -R4.reuse ;  /* 0x000000010f0fc824 */ /* 0x100fe200078e0a04 */
[----:B------:R-:W-:Y:S01]  /*1530*/  ISETP.GE.AND P4, PT, R24, RZ, PT ;  /* 0x000000ff1800720c */ /* 0x000fe20003f86270 */
[----:B------:R-:W-:Y:S01]  /*1540*/  @!P0 IMAD.IADD R17, R17, 0x1, -R4 ;  /* 0x0000000111118824 */ /* 0x000fe200078e0a04 */
[----:B------:R-:W-:Y:S01]  /*1550*/  IABS R24, R27 ;  /* 0x0000001b00187213 */ /* 0x000fe20000000000 */
[----:B------:R-:W-:Y:S01]  /*1560*/  IMAD R19, R4, R13, R20 ;  /* 0x0000000d04137224 */ /* 0x000fe200078e0214 */
[C---:B------:R-:W-:Y:S01]  /*1570*/  LOP3.LUT R247, R0.reuse, 0x5e, RZ, 0xfc, !PT ;  /* 0x0000005e00f77812 */ /* 0x040fe200078efcff */
[----:B------:R-:W-:Y:S01]  /*1580*/  IMAD.MOV.U32 R13, RZ, RZ, R15 ;  /* 0x000000ffff0d7224 */ /* 0x000fe200078e000f */
[C---:B------:R-:W-:Y:S01]  /*1590*/  LOP3.LUT R90, R0.reuse, 0x2, RZ, 0xfc, !PT ;  /* 0x00000002005a7812 */ /* 0x040fe200078efcff */
[----:B------:R-:W-:Y:S01]  /*15a0*/  IMAD.MOV.U32 R15, RZ, RZ, R17 ;  /* 0x000000ffff0f7224 */ /* 0x000fe200078e0011 */
[----:B------:R-:W-:Y:S01]  /*15b0*/  LOP3.LUT R92, R0, 0x4, RZ, 0xfc, !PT ;  /* 0x00000004005c7812 */ /* 0x000fe200078efcff */
[----:B------:R-:W-:Y:S01]  /*15c0*/  VIADD R18, R2, 0x33 ;  /* 0x0000003302127836 */ /* 0x000fe20000000000 */
[----:B------:R-:W-:Y:S01]  /*15d0*/  @!P3 IADD3 R14, R14, -R4, RZ ;  /* 0x800000040e0eb210 */ /* 0x000fe20007ffe0ff */
[----:B------:R-:W-:Y:S01]  /*15e0*/  @!P6 IMAD.MOV R15, RZ, RZ, -R15 ;  /* 0x000000ffff0fe224 */ /* 0x000fe200078e0a0f */
[----:B------:R-:W-:Y:S01]  /*15f0*/  ISETP.GT.U32.AND P6, PT, R4, R19, PT ;  /* 0x000000130400720c */ /* 0x000fe20003fc4070 */
[----:B------:R-:W-:Y:S01]  /*1600*/  @!P2 IMAD.MOV R13, RZ, RZ, -R13 ;  /* 0x000000ffff0da224 */ /* 0x000fe200078e0a0d */
[----:B------:R-:W-:Y:S01]  /*1610*/  ISETP.GE.AND P2, PT, R18, RZ, PT ;  /* 0x000000ff1200720c */ /* 0x000fe20003f46270 */
[----:B------:R-:W-:Y:S01]  /*1620*/  VIADD R20, R2, 0x32 ;  /* 0x0000003202147836 */ /* 0x000fe20000000000 */
[----:B------:R-:W-:Y:S01]  /*1630*/  IABS R18, R18 ;  /* 0x0000001200127213 */ /* 0x000fe20000000000 */
[----:B------:R-:W-:Y:S01]  /*1640*/  @!P5 IMAD.MOV R14, RZ, RZ, -R14 ;  /* 0x000000ffff0ed224 */ /* 0x000fe200078e0a0e */
[----:B------:R-:W-:Y:S01]  /*1650*/  ISETP.GT.U32.AND P3, PT, R4, R16, PT ;  /* 0x000000100400720c */ /* 0x000fe20003f64070 */
[----:B------:R-:W-:Y:S01]  /*1660*/  VIADD R21, R2, 0x31 ;  /* 0x0000003102157836 */ /* 0x000fe20000000000 */
[----:B------:R-:W-:Y:S01]  /*1670*/  ISETP.GE.AND P5, PT, R20, RZ, PT ;  /* 0x000000ff1400720c */ /* 0x000fe20003fa6270 */
[----:B------:R-:W-:Y:S01]  /*1680*/  IMAD.HI.U32 R17, R5, R18, RZ ;  /* 0x0000001205117227 */ /* 0x000fe200078e00ff */
[----:B------:R-:W-:-:S02]  /*1690*/  IABS R20, R20 ;  /* 0x0000001400147213 */ /* 0x000fc40000000000 */
[----:B------:R-:W-:Y:S01]  /*16a0*/  ISETP.GE.AND P0, PT, R21, RZ, PT ;  /* 0x000000ff1500720c */ /* 0x000fe20003f06270 */
[----:B------:R-:W-:Y:S01]  /*16b0*/  @!P1 IMAD.MOV R12, RZ, RZ, -R12 ;  /* 0x000000ffff0c9224 */ /* 0x000fe200078e0a0c */
[----:B------:R-:W-:Y:S01]  /*16c0*/  ISETP.GE.AND P1, PT, R23, RZ, PT ;  /* 0x000000ff1700720c */ /* 0x000fe20003f26270 */
[----:B------:R-:W-:Y:S01]  /*16d0*/  IMAD.MOV R17, RZ, RZ, -R17 ;  /* 0x000000ffff117224 */ /* 0x000fe200078e0a11 */
[----:B------:R-:W-:Y:S01]  /*16e0*/  IABS R23, R21 ;  /* 0x0000001500177213 */ /* 0x000fe20000000000 */
[----:B------:R-:W-:Y:S01]  /*16f0*/  @!P6 IMAD.IADD R19, R19, 0x1, -R4 ;  /* 0x000000011313e824 */ /* 0x000fe200078e0a04 */
[----:B------:R-:W-:Y:S01]  /*1700*/  LOP3.LUT R94, R0, 0x6, RZ, 0xfc, !PT ;  /* 0x00000006005e7812 */ /* 0x000fe200078efcff */
[----:B------:R-:W-:Y:S02]  /*1710*/  IMAD.MOV.U32 R21, RZ, RZ, R20 ;  /* 0x000000ffff157224 */ /* 0x000fe400078e0014 */
[C---:B------:R-:W-:Y:S01]  /*1720*/  IMAD R18, R4.reuse, R17, R18 ;  /* 0x0000001104127224 */ /* 0x040fe200078e0212 */
[----:B------:R-:W-:Y:S01]  /*1730*/  ISETP.GT.U32.AND P6, PT, R4, R19, PT ;  /* 0x000000130400720c */ /* 0x000fe20003fc4070 */
[----:B------:R-:W-:-:S04]  /*1740*/  IMAD.HI.U32 R17, R5, R21, RZ ;  /* 0x0000001505117227 */ /* 0x000fc800078e00ff */
[----:B------:R-:W-:Y:S02]  /*1750*/  IMAD.MOV R22, RZ, RZ, -R17 ;  /* 0x000000ffff167224 */ /* 0x000fe400078e0a11 */
[----:B------:R-:W-:-:S04]  /*1760*/  IMAD.HI.U32 R20, R5, R23, RZ ;  /* 0x0000001705147227 */ /* 0x000fc800078e00ff */
[----:B------:R-:W-:Y:S01]  /*1770*/  IMAD.HI.U32 R17, R5, R24, RZ ;  /* 0x0000001805117227 */ /* 0x000fe200078e00ff */
[----:B------:R-:W-:-:S03]  /*1780*/  IADD3 R20, -R20, RZ, RZ ;  /* 0x000000ff14147210 */ /* 0x000fc60007ffe1ff */
[----:B------:R-:W-:Y:S02]  /*1790*/  @!P3 IMAD.IADD R16, R16, 0x1, -R4 ;  /* 0x000000011010b824 */ /* 0x000fe400078e0a04 */
[C---:B------:R-:W-:Y:S01]  /*17a0*/  IMAD R21, R4.reuse, R22, R21 ;  /* 0x0000001604157224 */ /* 0x040fe200078e0215 */
[----:B------:R-:W-:Y:S01]  /*17b0*/  IABS R22, R30 ;  /* 0x0000001e00167213 */ /* 0x000fe20000000000 */
[----:B------:R-:W-:Y:S01]  /*17c0*/  IMAD.MOV R25, RZ, RZ, -R17 ;  /* 0x000000ffff197224 */ /* 0x000fe200078e0a11 */
[----:B------:R-:W-:Y:S01]  /*17d0*/  ISETP.GT.U32.AND P3, PT, R4, R16, PT ;  /* 0x000000100400720c */ /* 0x000fe20003f64070 */
[----:B------:R-:W-:-:S04]  /*17e0*/  IMAD.HI.U32 R17, R5, R26, RZ ;  /* 0x0000001a05117227 */ /* 0x000fc800078e00ff */
[----:B------:R-:W-:Y:S01]  /*17f0*/  @!P6 IMAD.IADD R19, R19, 0x1, -R4 ;  /* 0x000000011313e824 */ /* 0x000fe200078e0a04 */
[C---:B------:R-:W-:Y:S01]  /*1800*/  ISETP.GT.U32.AND P6, PT, R4.reuse, R21, PT ;  /* 0x000000150400720c */ /* 0x040fe20003fc4070 */
[----:B------:R-:W-:Y:S02]  /*1810*/  IMAD.MOV R17, RZ, RZ, -R17 ;  /* 0x000000ffff117224 */ /* 0x000fe400078e0a11 */
[C---:B------:R-:W-:Y:S02]  /*1820*/  IMAD R20, R4.reuse, R20, R23 ;  /* 0x0000001404147224 */ /* 0x040fe400078e0217 */
[C---:B------:R-:W-:Y:S02]  /*1830*/  IMAD R23, R4.reuse, R25, R24 ;  /* 0x0000001904177224 */ /* 0x040fe400078e0218 */
[----:B------:R-:W-:Y:S02]  /*1840*/  IMAD.MOV.U32 R25, RZ, RZ, R22 ;  /* 0x000000ffff197224 */ /* 0x000fe400078e0016 */
[----:B------:R-:W-:-:S02]  /*1850*/  IMAD R22, R4, R17, R26 ;  /* 0x0000001104167224 */ /* 0x000fc400078e021a */
[----:B------:R-:W-:Y:S01]  /*1860*/  IMAD.MOV.U32 R17, RZ, RZ, R19 ;  /* 0x000000ffff117224 */ /* 0x000fe200078e0013 */
[----:B------:R-:W-:Y:S01]  /*1870*/  IABS R19, R31 ;  /* 0x0000001f00137213 */ /* 0x000fe20000000000 */
[--C-:B------:R-:W-:Y:S01]  /*1880*/  @!P3 IMAD.IADD R16, R16, 0x1, -R4.reuse ;  /* 0x000000011010b824 */ /* 0x100fe200078e0a04 */
[C---:B------:R-:W-:Y:S01]  /*1890*/  ISETP.GT.U32.AND P3, PT, R4.reuse, R18, PT ;  /* 0x000000120400720c */ /* 0x040fe20003f64070 */
[----:B------:R-:W-:Y:S01]  /*18a0*/  @!P4 IMAD.MOV R17, RZ, RZ, -R17 ;  /* 0x000000ffff11c224 */ /* 0x000fe200078e0a11 */
[C---:B------:R-:W-:Y:S01]  /*18b0*/  ISETP.GT.U32.AND P4, PT, R4.reuse, R23, PT ;  /* 0x000000170400720c */ /* 0x040fe20003f84070 */
[----:B------:R-:W-:Y:S01]  /*18c0*/  @!P6 IMAD.IADD R21, R21, 0x1, -R4 ;  /* 0x000000011515e824 */ /* 0x000fe200078e0a04 */
[----:B------:R-:W-:Y:S01]  /*18d0*/  ISETP.GT.U32.AND P6, PT, R4, R22, PT ;  /* 0x000000160400720c */ /* 0x000fe20003fc4070 */
[----:B------:R-:W-:-:S04]  /*18e0*/  IMAD.HI.U32 R24, R5, R25, RZ ;  /* 0x0000001905187227 */ /* 0x000fc800078e00ff */
[----:B------:R-:W-:Y:S01]  /*18f0*/  @!P1 IMAD.MOV R16, RZ, RZ, -R16 ;  /* 0x000000ffff109224 */ /* 0x000fe200078e0a10 */
[----:B------:R-:W-:Y:S01]  /*1900*/  ISETP.GT.U32.AND P1, PT, R4, R20, PT ;  /* 0x000000140400720c */ /* 0x000fe20003f24070 */
[----:B------:R-:W-:Y:S02]  /*1910*/  IMAD.MOV R24, RZ, RZ, -R24 ;  /* 0x000000ffff187224 */ /* 0x000fe400078e0a18 */
[--C-:B------:R-:W-:Y:S02]  /*1920*/  @!P3 IMAD.IADD R18, R18, 0x1, -R4.reuse ;  /* 0x000000011212b824 */ /* 0x100fe400078e0a04 */
[C---:B------:R-:W-:Y:S01]  /*1930*/  IMAD R25, R4.reuse, R24, R25 ;  /* 0x0000001804197224 */ /* 0x040fe200078e0219 */
[----:B------:R-:W-:Y:S01]  /*1940*/  MOV R24, R19 ;  /* 0x0000001300187202 */ /* 0x000fe20000000f00 */
[--C-:B------:R-:W-:Y:S01]  /*1950*/  @!P4 IMAD.IADD R23, R23, 0x1, -R4.reuse ;  /* 0x000000011717c824 */ /* 0x100fe200078e0a04 */
[----:B------:R-:W-:Y:S01]  /*1960*/  ISETP.GT.U32.AND P3, PT, R4, R18, PT ;  /* 0x000000120400720c */ /* 0x000fe20003f64070 */
[----:B------:R-:W-:-:S02]  /*1970*/  @!P6 IMAD.IADD R22, R22, 0x1, -R4 ;  /* 0x000000011616e824 */ /* 0x000fc400078e0a04 */
[----:B------:R-:W-:Y:S01]  /*1980*/  IMAD.HI.U32 R19, R5, R24, RZ ;  /* 0x0000001805137227 */ /* 0x000fe200078e00ff */
[----:B------:R-:W-:-:S03]  /*1990*/  ISETP.GT.U32.AND P6, PT, R4, R23, PT ;  /* 0x000000170400720c */ /* 0x000fc60003fc4070 */
[----:B------:R-:W-:Y:S01]  /*19a0*/  @!P1 IMAD.IADD R20, R20, 0x1, -R4 ;  /* 0x0000000114149824 */ /* 0x000fe200078e0a04 */
[C---:B------:R-:W-:Y:S01]  /*19b0*/  ISETP.GT.U32.AND P1, PT, R4.reuse, R21, PT ;  /* 0x000000150400720c */ /* 0x040fe20003f24070 */
[----:B------:R-:W-:Y:S02]  /*19c0*/  IMAD.MOV R19, RZ, RZ, -R19 ;  /* 0x000000ffff137224 */ /* 0x000fe400078e0a13 */
[----:B------:R-:W-:Y:S01]  /*19d0*/  IMAD.HI.U32 R26, R5, R28, RZ ;  /* 0x0000001c051a7227 */ /* 0x000fe200078e00ff */
[----:B------:R-:W-:-:S03]  /*19e0*/  ISETP.GT.U32.AND P4, PT, R4, R20, PT ;  /* 0x000000140400720c */ /* 0x000fc60003f84070 */
[----:B------:R-:W-:Y:S02]  /*19f0*/  IMAD R24, R4, R19, R24 ;  /* 0x0000001304187224 */ /* 0x000fe400078e0218 */
[--C-:B------:R-:W-:Y:S02]  /*1a00*/  @!P6 IMAD.IADD R23, R23, 0x1, -R4.reuse ;  /* 0x000000011717e824 */ /* 0x100fe400078e0a04 */
[--C-:B------:R-:W-:Y:S01]  /*1a10*/  @!P3 IMAD.IADD R18, R18, 0x1, -R4.reuse ;  /* 0x000000011212b824 */ /* 0x100fe200078e0a04 */
[C---:B------:R-:W-:Y:S01]  /*1a20*/  ISETP.GT.U32.AND P6, PT, R4.reuse, R24, PT ;  /* 0x000000180400720c */ /* 0x040fe20003fc4070 */
[----:B------:R-:W-:Y:S01]  /*1a30*/  @!P1 IMAD.IADD R21, R21, 0x1, -R4 ;  /* 0x0000000115159824 */ /* 0x000fe200078e0a04 */
[C---:B------:R-:W-:Y:S01]  /*1a40*/  ISETP.GT.U32.AND P1, PT, R4.reuse, R25, PT ;  /* 0x000000190400720c */ /* 0x040fe20003f24070 */
[----:B------:R-:W-:Y:S01]  /*1a50*/  @!P2 IMAD.MOV R18, RZ, RZ, -R18 ;  /* 0x000000ffff12a224 */ /* 0x000fe200078e0a12 */
[----:B------:R-:W-:Y:S01]  /*1a60*/  ISETP.GT.U32.AND P2, PT, R4, R22, PT ;  /* 0x000000160400720c */ /* 0x000fe20003f44070 */
[----:B------:R-:W-:Y:S01]  /*1a70*/  @!P4 IMAD.IADD R20, R20, 0x1, -R4 ;  /* 0x000000011414c824 */ /* 0x000fe200078e0a04 */
[----:B------:R-:W-:Y:S01]  /*1a80*/  ISETP.GE.AND P3, PT, R27, RZ, PT ;  /* 0x000000ff1b00720c */ /* 0x000fe20003f66270 */
[----:B------:R-:W-:Y:S01]  /*1a90*/  IMAD R3, R3, UR4, RZ ;  /* 0x0000000403037c24 */ /* 0x000fe2000f8e02ff */
[----:B------:R-:W-:Y:S01]  /*1aa0*/  IABS R27, R32 ;  /* 0x00000020001b7213 */ /* 0x000fe20000000000 */
[----:B------:R-:W-:Y:S01]  /*1ab0*/  @!P0 IMAD.MOV R20, RZ, RZ, -R20 ;  /* 0x000000ffff148224 */ /* 0x000fe200078e0a14 */
[----:B------:R-:W-:Y:S01]  /*1ac0*/  ISETP.GE.AND P4, PT, R29, RZ, PT ;  /* 0x000000ff1d00720c */ /* 0x000fe20003f86270 */
[----:B------:R-:W-:Y:S01]  /*1ad0*/  IMAD.MOV R29, RZ, RZ, -R26 ;  /* 0x000000ffff1d7224 */ /* 0x000fe200078e0a1a */
[----:B------:R-:W-:Y:S01]  /*1ae0*/  UMOV UR4, URZ ;  /* 0x0000003f00047c82 */ /* 0x000fe20008000000 */
[----:B------:R-:W-:Y:S01]  /*1af0*/  @!P6 IADD3 R24, R24, -R4, RZ ;  /* 0x800000041818e210 */ /* 0x000fe20007ffe0ff */
[----:B------:R-:W-:-:S03]  /*1b00*/  IMAD.HI.U32 R19, R5, R27, RZ ;  /* 0x0000001b05137227 */ /* 0x000fc600078e00ff */
[----:B------:R-:W-:Y:S01]  /*1b10*/  ISETP.GT.U32.AND P0, PT, R4, R24, PT ;  /* 0x000000180400720c */ /* 0x000fe20003f04070 */
[----:B------:R-:W-:Y:S02]  /*1b20*/  IMAD.MOV R19, RZ, RZ, -R19 ;  /* 0x000000ffff137224 */ /* 0x000fe400078e0a13 */
[--C-:B------:R-:W-:Y:S01]  /*1b30*/  @!P1 IMAD.IADD R25, R25, 0x1, -R4.reuse ;  /* 0x0000000119199824 */ /* 0x100fe200078e0a04 */
[----:B------:R-:W-:Y:S01]  /*1b40*/  ISETP.GE.AND P1, PT, R31, RZ, PT ;  /* 0x000000ff1f00720c */ /* 0x000fe20003f26270 */
[----:B------:R-:W-:Y:S01]  /*1b50*/  @!P2 IMAD.IADD R22, R22, 0x1, -R4 ;  /* 0x000000011616a824 */ /* 0x000fe200078e0a04 */
[----:B------:R-:W-:Y:S01]  /*1b60*/  ISETP.GE.AND P2, PT, R30, RZ, PT ;  /* 0x000000ff1e00720c */ /* 0x000fe20003f46270 */
[----:B------:R-:W-:Y:S01]  /*1b70*/  VIADD R31, R2, 0x2a ;  /* 0x0000002a021f7836 */ /* 0x000fe20000000000 */
[----:B------:R-:W-:Y:S01]  /*1b80*/  IABS R30, R34 ;  /* 0x00000022001e7213 */ /* 0x000fe20000000000 */
[C---:B------:R-:W-:Y:S01]  /*1b90*/  IMAD R27, R4.reuse, R19, R27 ;  /* 0x00000013041b7224 */ /* 0x040fe200078e021b */
[----:B------:R-:W-:Y:S01]  /*1ba0*/  ISETP.GT.U32.AND P6, PT, R4, R25, PT ;  /* 0x000000190400720c */ /* 0x000fe20003fc4070 */
[----:B------:R-:W-:-:S02]  /*1bb0*/  IMAD.MOV.U32 R19, RZ, RZ, R21 ;  /* 0x000000ffff137224 */ /* 0x000fc400078e0015 */
[C---:B------:R-:W-:Y:S01]  /*1bc0*/  IMAD R26, R4.reuse, R29, R28 ;  /* 0x0000001d041a7224 */ /* 0x040fe200078e021c */
[----:B------:R-:W-:Y:S01]  /*1bd0*/  IABS R29, R31 ;  /* 0x0000001f001d7213 */ /* 0x000fe20000000000 */
[----:B------:R-:W-:Y:S01]  /*1be0*/  @!P5 IMAD.MOV R19, RZ, RZ, -R19 ;  /* 0x000000ffff13d224 */ /* 0x000fe200078e0a13 */
[----:B------:R-:W-:Y:S01]  /*1bf0*/  ISETP.GT.U32.AND P5, PT, R4, R27, PT ;  /* 0x0000001b0400720c */ /* 0x000fe20003fa4070 */
[----:B------:R-:W-:-:S04]  /*1c00*/  IMAD.HI.U32 R28, R5, R30, RZ ;  /* 0x0000001e051c7227 */ /* 0x000fc800078e00ff */
[----:B------:R-:W-:Y:S01]  /*1c10*/  @!P4 IMAD.MOV R22, RZ, RZ, -R22 ;  /* 0x000000ffff16c224 */ /* 0x000fe200078e0a16 */
[----:B------:R-:W-:Y:S01]  /*1c20*/  ISETP.GT.U32.AND P4, PT, R4, R26, PT ;  /* 0x0000001a0400720c */ /* 0x000fe20003f84070 */
[----:B------:R-:W-:Y:S01]  /*1c30*/  @!P0 IMAD.IADD R24, R24, 0x1, -R4 ;  /* 0x0000000118188824 */ /* 0x000fe200078e0a04 */
[----:B------:R-:W-:Y:S01]  /*1c40*/  ISETP.GE.AND P0, PT, R31, RZ, PT ;  /* 0x000000ff1f00720c */ /* 0x000fe20003f06270 */
[----:B------:R-:W-:Y:S02]  /*1c50*/  IMAD.MOV.U32 R21, RZ, RZ, R23 ;  /* 0x000000ffff157224 */ /* 0x000fe400078e0017 */
[----:B------:R-:W-:-:S04]  /*1c60*/  IMAD.HI.U32 R23, R5, R29, RZ ;  /* 0x0000001d05177227 */ /* 0x000fc800078e00ff */
[----:B------:R-:W-:Y:S02]  /*1c70*/  IMAD.MOV R31, RZ, RZ, -R28 ;  /* 0x000000ffff1f7224 */ /* 0x000fe400078e0a1c */
[----:B------:R-:W-:Y:S02]  /*1c80*/  IMAD.MOV R23, RZ, RZ, -R23 ;  /* 0x000000ffff177224 */ /* 0x000fe400078e0a17 */
[C---:B------:R-:W-:Y:S02]  /*1c90*/  IMAD R28, R4.reuse, R31, R30 ;  /* 0x0000001f041c7224 */ /* 0x040fe400078e021e */
[----:B------:R-:W-:Y:S01]  /*1ca0*/  @!P6 IMAD.IADD R25, R25, 0x1, -R4 ;  /* 0x000000011919e824 */ /* 0x000fe200078e0a04 */
[----:B------:R-:W-:Y:S01]  /*1cb0*/  ISETP.GE.AND P6, PT, R33, RZ, PT ;  /* 0x000000ff2100720c */ /* 0x000fe20003fc6270 */
[C---:B------:R-:W-:Y:S02]  /*1cc0*/  IMAD R29, R4.reuse, R23, R29 ;  /* 0x00000017041d7224 */ /* 0x040fe400078e021d */
[----:B------:R-:W-:Y:S01]  /*1cd0*/  @!P1 IMAD.MOV R24, RZ, RZ, -R24 ;  /* 0x000000ffff189224 */ /* 0x000fe200078e0a18 */
[----:B------:R-:W-:Y:S01]  /*1ce0*/  ISETP.GT.U32.AND P1, PT, R4, R28, PT ;  /* 0x0000001c0400720c */ /* 0x000fe20003f24070 */
[----:B------:R-:W-:-:S02]  /*1cf0*/  VIADD R33, R2, 0x28 ;  /* 0x0000002802217836 */ /* 0x000fc40000000000 */
[----:B------:R-:W-:Y:S02]  /*1d00*/  IMAD.MOV.U32 R23, RZ, RZ, R25 ;  /* 0x000000ffff177224 */ /* 0x000fe400078e0019 */
[--C-:B------:R-:W-:Y:S02]  /*1d10*/  @!P5 IMAD.IADD R27, R27, 0x1, -R4.reuse ;  /* 0x000000011b1bd824 */ /* 0x100fe400078e0a04 */
[----:B------:R-:W-:Y:S01]  /*1d20*/  @!P3 IMAD.MOV R21, RZ, RZ, -R21 ;  /* 0x000000ffff15b224 */ /* 0x000fe200078e0a15 */
[----:B------:R-:W-:Y:S01]  /*1d30*/  ISETP.GE.AND P3, PT, R32, RZ, PT ;  /* 0x000000ff2000720c */ /* 0x000fe20003f66270 */
[--C-:B------:R-:W-:Y:S01]  /*1d40*/  @!P4 IMAD.IADD R26, R26, 0x1, -R4.reuse ;  /* 0x000000011a1ac824 */ /* 0x100fe200078e0a04 */
[----:B------:R-:W-:Y:S01]  /*1d50*/  IABS R32, R33 ;  /* 0x0000002100207213 */ /* 0x000fe20000000000 */
[----:B------:R-:W-:Y:S01]  /*1d60*/  @!P2 IMAD.MOV R23, RZ, RZ, -R23 ;  /* 0x000000ffff17a224 */ /* 0x000fe200078e0a17 */
[----:B------:R-:W-:Y:S01]  /*1d70*/  ISETP.GT.U32.AND P2, PT, R4, R29, PT ;  /* 0x0000001d0400720c */ /* 0x000fe20003f44070 */
[----:B------:R-:W-:Y:S01]  /*1d80*/  @!P1 IMAD.IADD R28, R28, 0x1, -R4 ;  /* 0x000000011c1c9824 */ /* 0x000fe200078e0a04 */
[C---:B------:R-:W-:Y:S01]  /*1d90*/  ISETP.GT.U32.AND P5, PT, R4.reuse, R27, PT ;  /* 0x0000001b0400720c */ /* 0x040fe20003fa4070 */
[----:B------:R-:W-:Y:S01]  /*1da0*/  IMAD.MOV.U32 R31, RZ, RZ, R32 ;  /* 0x000000ffff1f7224 */ /* 0x000fe200078e0020 */
[----:B------:R-:W-:Y:S01]  /*1db0*/  ISETP.GT.U32.AND P4, PT, R4, R26, PT ;  /* 0x0000001a0400720c */ /* 0x000fe20003f84070 */
[----:B------:R-:W-:Y:S01]  /*1dc0*/  IMAD R78, R146, UR40, RZ ;  /* 0x00000028924e7c24 */ /* 0x000fe2000f8e02ff */
[----:B------:R-:W-:Y:S01]  /*1dd0*/  IABS R32, R35 ;  /* 0x0000002300207213 */ /* 0x000fe20000000000 */
[----:B------:R-:W-:Y:S01]  /*1de0*/  IMAD.HI.U32 R25, R5, R31, RZ ;  /* 0x0000001f05197227 */ /* 0x000fe200078e00ff */
[----:B------:R-:W-:-:S03]  /*1df0*/  ISETP.GT.U32.AND P1, PT, R4, R28, PT ;  /* 0x0000001c0400720c */ /* 0x000fc60003f24070 */
[----:B------:R-:W-:Y:S02]  /*1e00*/  IMAD.MOV R25, RZ, RZ, -R25 ;  /* 0x000000ffff197224 */ /* 0x000fe400078e0a19 */
[--C-:B------:R-:W-:Y:S02]  /*1e10*/  @!P2 IMAD.IADD R29, R29, 0x1, -R4.reuse ;  /* 0x000000011d1da824 */ /* 0x100fe400078e0a04 */
[--C-:B------:R-:W-:Y:S01]  /*1e20*/  @!P5 IMAD.IADD R27, R27, 0x1, -R4.reuse ;  /* 0x000000011b1bd824 */ /* 0x100fe200078e0a04 */
[----:B------:R-:W-:Y:S01]  /*1e30*/  ISETP.GE.AND P5, PT, R34, RZ, PT ;  /* 0x000000ff2200720c */ /* 0x000fe20003fa6270 */
[----:B------:R-:W-:Y:S01]  /*1e40*/  IMAD.HI.U32 R30, R5, R32, RZ ;  /* 0x00000020051e7227 */ /* 0x000fe200078e00ff */
[----:B------:R-:W-:Y:S02]  /*1e50*/  ISETP.GT.U32.AND P2, PT, R4, R29, PT ;  /* 0x0000001d0400720c */ /* 0x000fe40003f44070 */
[----:B------:R-:W-:Y:S01]  /*1e60*/  IABS R34, R36 ;  /* 0x0000002400227213 */ /* 0x000fe20000000000 */
[----:B------:R-:W-:Y:S01]  /*1e70*/  @!P4 IMAD.IADD R26, R26, 0x1, -R4 ;  /* 0x000000011a1ac824 */ /* 0x000fe200078e0a04 */
[----:B------:R-:W-:Y:S01]  /*1e80*/  ISETP.GE.AND P4, PT, R33, RZ, PT ;  /* 0x000000ff2100720c */ /* 0x000fe20003f86270 */
[----:B------:R-:W-:Y:S01]  /*1e90*/  IMAD R31, R4, R25, R31 ;  /* 0x00000019041f7224 */ /* 0x000fe200078e021f */
[----:B------:R-:W-:Y:S01]  /*1ea0*/  @!P1 IADD3 R28, R28, -R4, RZ ;  /* 0x800000041c1c9210 */ /* 0x000fe20007ffe0ff */
[----:B------:R-:W-:-:S02]  /*1eb0*/  IMAD.MOV.U32 R25, RZ, RZ, R27 ;  /* 0x000000ffff197224 */ /* 0x000fc400078e001b */
[----:B------:R-:W-:Y:S02]  /*1ec0*/  IMAD.MOV R33, RZ, RZ, -R30 ;  /* 0x000000ffff217224 */ /* 0x000fe400078e0a1e */
[----:B------:R-:W-:Y:S01]  /*1ed0*/  @!P3 IMAD.MOV R25, RZ, RZ, -R25 ;  /* 0x000000ffff19b224 */ /* 0x000fe200078e0a19 */
[C---:B------:R-:W-:Y:S01]  /*1ee0*/  ISETP.GT.U32.AND P3, PT, R4.reuse, R31, PT ;  /* 0x0000001f0400720c */ /* 0x040fe20003f64070 */
[----:B------:R-:W-:Y:S02]  /*1ef0*/  IMAD R30, R4, R33, R32 ;  /* 0x00000021041e7224 */ /* 0x000fe400078e0220 */
[----:B------:R-:W-:-:S03]  /*1f00*/  IMAD.HI.U32 R27, R5, R34, RZ ;  /* 0x00000022051b7227 */ /* 0x000fc600078e00ff */
[----:B------:R-:W-:Y:S01]  /*1f10*/  ISETP.GT.U32.AND P1, PT, R4, R30, PT ;  /* 0x0000001e0400720c */ /* 0x000fe20003f24070 */
[----:B------:R-:W-:Y:S02]  /*1f20*/  IMAD.MOV R27, RZ, RZ, -R27 ;  /* 0x000000ffff1b7224 */ /* 0x000fe400078e0a1b */
[----:B------:R-:W-:Y:S01]  /*1f30*/  @!P2 IMAD.IADD R29, R29, 0x1, -R4 ;  /* 0x000000011d1da824 */ /* 0x000fe200078e0a04 */
[----:B------:R-:W-:Y:S01]  /*1f40*/  ISETP.GE.AND P2, PT, R36, RZ, PT ;  /* 0x000000ff2400720c */ /* 0x000fe20003f46270 */
[----:B------:R-:W-:Y:S02]  /*1f50*/  IMAD R33, R4, R27, R34 ;  /* 0x0000001b04217224 */ /* 0x000fe400078e0222 */
[----:B------:R-:W-:Y:S02]  /*1f60*/  VIADD R32, R2, 0x25 ;  /* 0x0000002502207836 */ /* 0x000fe40000000000 */
[----:B------:R-:W-:Y:S02]  /*1f70*/  IMAD.MOV.U32 R27, RZ, RZ, R29 ;  /* 0x000000ffff1b7224 */ /* 0x000fe400078e001d */
[----:B------:R-:W-:-:S02]  /*1f80*/  @!P3 IMAD.IADD R31, R31, 0x1, -R4 ;  /* 0x000000011f1fb824 */ /* 0x000fc400078e0a04 */
[----:B------:R-:W-:Y:S01]  /*1f90*/  @!P0 IMAD.MOV R27, RZ, RZ, -R27 ;  /* 0x000000ffff1b8224 */ /* 0x000fe200078e0a1b */
[----:B------:R-:W-:Y:S01]  /*1fa0*/  ISETP.GE.AND P0, PT, R32, RZ, PT ;  /* 0x000000ff2000720c */ /* 0x000fe20003f06270 */
[----:B------:R-:W-:Y:S01]  /*1fb0*/  VIADD R29, R2, 0x24 ;  /* 0x00000024021d7836 */ /* 0x000fe20000000000 */
[----:B------:R-:W-:Y:S01]  /*1fc0*/  IABS R32, R32 ;  /* 0x0000002000207213 */ /* 0x000fe20000000000 */
[----:B------:R-:W-:Y:S01]  /*1fd0*/  @!P1 IMAD.IADD R30, R30, 0x1, -R4 ;  /* 0x000000011e1e9824 */ /* 0x000fe200078e0a04 */
[C---:B------:R-:W-:Y:S01]  /*1fe0*/  ISETP.GT.U32.AND P3, PT, R4.reuse, R31, PT ;  /* 0x0000001f0400720c */ /* 0x040fe20003f64070 */
[----:B------:R-:W-:Y:S01]  /*1ff0*/  @!P5 IMAD.MOV R28, RZ, RZ, -R28 ;  /* 0x000000ffff1cd224 */ /* 0x000fe200078e0a1c */
[----:B------:R-:W-:Y:S01]  /*2000*/  ISETP.GE.AND P5, PT, R29, RZ, PT ;  /* 0x000000ff1d00720c */ /* 0x000fe20003fa6270 */
[----:B------:R-:W-:Y:S01]  /*2010*/  @!P6 IMAD.MOV R26, RZ, RZ, -R26 ;  /* 0x000000ffff1ae224 */ /* 0x000fe200078e0a1a */
[----:B------:R-:W-:Y:S01]  /*2020*/  IABS R36, R29 ;  /* 0x0000001d00247213 */ /* 0x000fe20000000000 */
[----:B------:R-:W-:Y:S01]  /*2030*/  IMAD.HI.U32 R29, R5, R32, RZ ;  /* 0x00000020051d7227 */ /* 0x000fe200078e00ff */
[----:B------:R-:W-:-:S02]  /*2040*/  ISETP.GT.U32.AND P1, PT, R4, R30, PT ;  /* 0x0000001e0400720c */ /* 0x000fc40003f24070 */
[----:B------:R-:W-:Y:S01]  /*2050*/  ISETP.GE.AND P6, PT, R35, RZ, PT ;  /* 0x000000ff2300720c */ /* 0x000fe20003fc6270 */
[----:B------:R-:W-:Y:S02]  /*2060*/  IMAD.MOV R35, RZ, RZ, -R29 ;  /* 0x000000ffff237224 */ /* 0x000fe400078e0a1d */
[----:B------:R-:W-:-:S04]  /*2070*/  IMAD.HI.U32 R34, R5, R37, RZ ;  /* 0x0000002505227227 */ /* 0x000fc800078e00ff */
[----:B------:R-:W-:Y:S01]  /*2080*/  @!P3 IMAD.IADD R31, R31, 0x1, -R4 ;  /* 0x000000011f1fb824 */ /* 0x000fe200078e0a04 */
[C---:B------:R-:W-:Y:S01]  /*2090*/  ISETP.GT.U32.AND P3, PT, R4.reuse, R33, PT ;  /* 0x000000210400720c */ /* 0x040fe20003f64070 */
[----:B------:R-:W-:Y:S02]  /*20a0*/  IMAD R32, R4, R35, R32 ;  /* 0x0000002304207224 */ /* 0x000fe400078e0220 */
[----:B------:R-:W-:Y:S02]  /*20b0*/  @!P1 IMAD.IADD R30, R30, 0x1, -R4 ;  /* 0x000000011e1e9824 */ /* 0x000fe400078e0a04 */
[----:B------:R-:W-:Y:S01]  /*20c0*/  IMAD.MOV.U32 R29, RZ, RZ, R31 ;  /* 0x000000ffff1d7224 */ /* 0x000fe200078e001f */
[----:B------:R-:W-:Y:S01]  /*20d0*/  ISETP.GT.U32.AND P1, PT, R4, R32, PT ;  /* 0x000000200400720c */ /* 0x000fe20003f24070 */
[----:B------:R-:W-:Y:S02]  /*20e0*/  IMAD.MOV R34, RZ, RZ, -R34 ;  /* 0x000000ffff227224 */ /* 0x000fe400078e0a22 */
[----:B------:R-:W-:-:S04]  /*20f0*/  IMAD.HI.U32 R31, R5, R36, RZ ;  /* 0x00000024051f7227 */ /* 0x000fc800078e00ff */
[--C-:B------:R-:W-:Y:S02]  /*2100*/  @!P3 IMAD.IADD R33, R33, 0x1, -R4.reuse ;  /* 0x000000012121b824 */ /* 0x100fe400078e0a04 */
[C---:B------:R-:W-:Y:S01]  /*2110*/  IMAD R34, R4.reuse, R34, R37 ;  /* 0x0000002204227224 */ /* 0x040fe200078e0225 */
[----:B------:R-:W-:Y:S01]  /*2120*/  IABS R37, R42 ;  /* 0x0000002a00257213 */ /* 0x000fe20000000000 */
[----:B------:R-:W-:Y:S01]  /*2130*/  IMAD.MOV R31, RZ, RZ, -R31 ;  /* 0x000000ffff1f7224 */ /* 0x000fe200078e0a1f */
[----:B------:R-:W-:Y:S01]  /*2140*/  ISETP.GT.U32.AND P3, PT, R4, R33, PT ;  /* 0x000000210400720c */ /* 0x000fe20003f64070 */
[----:B------:R-:W-:Y:S02]  /*2150*/  @!P1 IMAD.IADD R32, R32, 0x1, -R4 ;  /* 0x0000000120209824 */ /* 0x000fe400078e0a04 */
[C---:B------:R-:W-:Y:S02]  /*2160*/  IMAD R35, R4.reuse, R31, R36 ;  /* 0x0000001f04237224 */ /* 0x040fe400078e0224 */
[----:B------:R-:W-:Y:S01]  /*2170*/  IMAD.HI.U32 R31, R5, R37, RZ ;  /* 0x00000025051f7227 */ /* 0x000fe200078e00ff */
[----:B------:R-:W-:-:S03]  /*2180*/  ISETP.GT.U32.AND P1, PT, R4, R32, PT ;  /* 0x000000200400720c */ /* 0x000fc60003f24070 */
[----:B------:R-:W-:Y:S02]  /*2190*/  IMAD.MOV R36, RZ, RZ, -R31 ;  /* 0x000000ffff247224 */ /* 0x000fe400078e0a1f */
[----:B------:R-:W-:Y:S01]  /*21a0*/  @!P6 IMAD.MOV R30, RZ, RZ, -R30 ;  /* 0x000000ffff1ee224 */ /* 0x000fe200078e0a1e */
[C---:B------:R-:W-:Y:S01]  /*21b0*/  ISETP.GT.U32.AND P6, PT, R4.reuse, R35, PT ;  /* 0x000000230400720c */ /* 0x040fe20003fc4070 */
[--C-:B------:R-:W-:Y:S01]  /*21c0*/  @!P3 IMAD.IADD R33, R33, 0x1, -R4.reuse ;  /* 0x000000012121b824 */ /* 0x100fe200078e0a04 */
[C---:B------:R-:W-:Y:S01]  /*21d0*/  ISETP.GT.U32.AND P3, PT, R4.reuse, R34, PT ;  /* 0x000000220400720c */ /* 0x040fe20003f64070 */
[----:B------:R-:W-:Y:S02]  /*21e0*/  IMAD R37, R4, R36, R37 ;  /* 0x0000002404257224 */ /* 0x000fe400078e0225 */
[----:B------:R-:W-:Y:S01]  /*21f0*/  @!P4 IMAD.MOV R29, RZ, RZ, -R29 ;  /* 0x000000ffff1dc224 */ /* 0x000fe200078e0a1d */
[----:B------:R-:W-:Y:S01]  /*2200*/  ISETP.GE.AND P4, PT, R38, RZ, PT ;  /* 0x000000ff2600720c */ /* 0x000fe20003f86270 */
[--C-:B------:R-:W-:Y:S01]  /*2210*/  @!P1 IMAD.IADD R32, R32, 0x1, -R4.reuse ;  /* 0x0000000120209824 */ /* 0x100fe200078e0a04 */
[----:B------:R-:W-:Y:S01]  /*2220*/  ISETP.GT.U32.AND P1, PT, R4, R37, PT ;  /* 0x000000250400720c */ /* 0x000fe20003f24070 */
[----:B------:R-:W-:Y:S01]  /*2230*/  IMAD R78, R143, UR40, RZ ;  /* 0x000000288f4e7c24 */ /* 0x000fe2000f8e02ff */
[----:B------:R-:W-:Y:S01]  /*2240*/  IABS R38, R43 ;  /* 0x0000002b00267213 */ /* 0x000fe20000000000 */
[----:B------:R-:W-:Y:S01]  /*2250*/  IMAD R78, R139, UR40, RZ ;  /* 0x000000288b4e7c24 */ /* 0x000fe2000f8e02ff */
[----:B------:R-:W-:Y:S01]  /*2260*/  @!P0 IADD3 R32, -R32, RZ, RZ ;  /* 0x000000ff20208210 */ /* 0x000fe20007ffe1ff */
[----:B------:R-:W-:Y:S01]  /*2270*/  @!P6 IMAD.IADD R35, R35, 0x1, -R4 ;  /* 0x000000012323e824 */ /* 0x000fe200078e0a04 */
[----:B------:R-:W-:Y:S01]  /*2280*/  ISETP.GE.AND P0, PT, R43, RZ, PT ;  /* 0x000000ff2b00720c */ /* 0x000fe20003f06270 */
[----:B------:R-:W-:-:S03]  /*2290*/  IMAD.HI.U32 R31, R5, R38, RZ ;  /* 0x00000026051f7227 */ /* 0x000fc600078e00ff */
[----:B------:R-:W-:Y:S01]  /*22a0*/  ISETP.GT.U32.AND P6, PT, R4, R35, PT ;  /* 0x000000230400720c */ /* 0x000fe20003fc4070 */
[--C-:B------:R-:W-:Y:S02]  /*22b0*/  @!P3 IMAD.IADD R34, R34, 0x1, -R4.reuse ;  /* 0x000000012222b824 */ /* 0x100fe400078e0a04 */
[----:B------:R-:W-:Y:S02]  /*22c0*/  IMAD.MOV R39, RZ, RZ, -R31 ;  /* 0x000000ffff277224 */ /* 0x000fe400078e0a1f */
[----:B------:R-:W-:Y:S01]  /*22d0*/  IMAD.MOV.U32 R31, RZ, RZ, R33 ;  /* 0x000000ffff1f7224 */ /* 0x000fe200078e0021 */
[----:B------:R-:W-:Y:S01]  /*22e0*/  ISETP.GT.U32.AND P3, PT, R4, R34, PT ;  /* 0x000000220400720c */ /* 0x000fe20003f64070 */
[----:B------:R-:W-:Y:S02]  /*22f0*/  @!P1 IMAD.IADD R37, R37, 0x1, -R4 ;  /* 0x0000000125259824 */ /* 0x000fe400078e0a04 */
[----:B------:R-:W-:-:S03]  /*2300*/  IMAD.HI.U32 R33, R5, R40, RZ ;  /* 0x0000002805217227 */ /* 0x000fc600078e00ff */
[C---:B------:R-:W-:Y:S01]  /*2310*/  ISETP.GT.U32.AND P1, PT, R4.reuse, R37, PT ;  /* 0x000000250400720c */ /* 0x040fe20003f24070 */
[----:B------:R-:W-:Y:S02]  /*2320*/  IMAD R36, R4, R39, R38 ;  /* 0x0000002704247224 */ /* 0x000fe400078e0226 */
[----:B------:R-:W-:Y:S02]  /*2330*/  IMAD.MOV R39, RZ, RZ, -R33 ;  /* 0x000000ffff277224 */ /* 0x000fe400078e0a21 */
[----:B------:R-:W-:-:S04]  /*2340*/  IMAD.HI.U32 R33, R5, R41, RZ ;  /* 0x0000002905217227 */ /* 0x000fc800078e00ff */
[----:B------:R-:W-:Y:S01]  /*2350*/  IMAD R38, R4, R39, R40 ;  /* 0x0000002704267224 */ /* 0x000fe200078e0228 */
[----:B------:R-:W-:Y:S01]  /*2360*/  IABS R40, R48 ;  /* 0x0000003000287213 */ /* 0x000fe20000000000 */
[----:B------:R-:W-:Y:S02]  /*2370*/  IMAD.MOV R39, RZ, RZ, -R33 ;  /* 0x000000ffff277224 */ /* 0x000fe400078e0a21 */
[----:B------:R-:W-:Y:S01]  /*2380*/  @!P2 IMAD.MOV R31, RZ, RZ, -R31 ;  /* 0x000000ffff1fa224 */ /* 0x000fe200078e0a1f */
[----:B------:R-:W-:Y:S01]  /*2390*/  ISETP.GE.AND P2, PT, R42, RZ, PT ;  /* 0x000000ff2a00720c */ /* 0x000fe20003f46270 */
[--C-:B------:R-:W-:Y:S01]  /*23a0*/  @!P3 IMAD.IADD R34, R34, 0x1, -R4.reuse ;  /* 0x000000012222b824 */ /* 0x100fe200078e0a04 */
[C---:B------:R-:W-:Y:S01]  /*23b0*/  ISETP.GT.U32.AND P3, PT, R4.reuse, R38, PT ;  /* 0x000000260400720c */ /* 0x040fe20003f64070 */
[C---:B------:R-:W-:Y:S02]  /*23c0*/  IMAD R39, R4.reuse, R39, R41 ;  /* 0x0000002704277224 */ /* 0x040fe400078e0229 */
[----:B------:R-:W-:Y:S01]  /*23d0*/  @!P6 IMAD.IADD R35, R35, 0x1, -R4 ;  /* 0x000000012323e824 */ /* 0x000fe200078e0a04 */
[----:B------:R-:W-:Y:S01]  /*23e0*/  ISETP.GT.U32.AND P6, PT, R4, R36, PT ;  /* 0x000000240400720c */ /* 0x000fe20003fc4070 */
[----:B------:R-:W-:-:S02]  /*23f0*/  VIADD R42, R2, 0x1e ;  /* 0x0000001e022a7836 */ /* 0x000fc40000000000 */
[----:B------:R-:W-:Y:S01]  /*2400*/  @!P1 IMAD.IADD R37, R37, 0x1, -R4 ;  /* 0x0000000125259824 */ /* 0x000fe200078e0a04 */
[----:B------:R-:W-:Y:S01]  /*2410*/  ISETP.GT.U32.AND P1, PT, R4, R39, PT ;  /* 0x000000270400720c */ /* 0x000fe20003f24070 */
[----:B------:R-:W-:Y:S01]  /*2420*/  IMAD.MOV.U32 R33, RZ, RZ, R35 ;  /* 0x000000ffff217224 */ /* 0x000fe200078e0023 */
[----:B------:R-:W-:Y:S01]  /*2430*/  IABS R35, R42 ;  /* 0x0000002a00237213 */ /* 0x000fe20000000000 */
[----:B------:R-:W-:Y:S01]  /*2440*/  @!P4 IMAD.MOV R34, RZ, RZ, -R34 ;  /* 0x000000ffff22c224 */ /* 0x000fe200078e0a22 */
[----:B------:R-:W-:Y:S01]  /*2450*/  ISETP.GE.AND P4, PT, R46, RZ, PT ;  /* 0x000000ff2e00720c */ /* 0x000fe20003f86270 */
[--C-:B------:R-:W-:Y:S02]  /*2460*/  @!P3 IMAD.IADD R38, R38, 0x1, -R4.reuse ;  /* 0x000000012626b824 */ /* 0x100fe400078e0a04 */
[----:B------:R-:W-:Y:S02]  /*2470*/  IMAD.MOV.U32 R41, RZ, RZ, R35 ;  /* 0x000000ffff297224 */ /* 0x000fe400078e0023 */
[----:B------:R-:W-:Y:S01]  /*2480*/  @!P6 IMAD.IADD R36, R36, 0x1, -R4 ;  /* 0x000000012424e824 */ /* 0x000fe200078e0a04 */
[----:B------:R-:W-:Y:S01]  /*2490*/  ISETP.GT.U32.AND P3, PT, R4, R38, PT ;  /* 0x000000260400720c */ /* 0x000fe20003f64070 */
[----:B------:R-:W-:-:S03]  /*24a0*/  IMAD.HI.U32 R35, R5, R41, RZ ;  /* 0x0000002905237227 */ /* 0x000fc600078e00ff */
[----:B------:R-:W-:Y:S01]  /*24b0*/  ISETP.GT.U32.AND P6, PT, R4, R36, PT ;  /* 0x000000240400720c */ /* 0x000fe20003fc4070 */
[----:B------:R-:W-:Y:S02]  /*24c0*/  @!P1 IMAD.IADD R39, R39, 0x1, -R4 ;  /* 0x0000000127279824 */ /* 0x000fe400078e0a04 */
[----:B------:R-:W-:Y:S02]  /*24d0*/  IMAD.MOV R35, RZ, RZ, -R35 ;  /* 0x000000ffff237224 */ /* 0x000fe400078e0a23 */
[----:B------:R-:W-:Y:S01]  /*24e0*/  VIADD R46, R2, 0x1c ;  /* 0x0000001c022e7836 */ /* 0x000fe20000000000 */
[C---:B------:R-:W-:Y:S01]  /*24f0*/  ISETP.GT.U32.AND P1, PT, R4.reuse, R39, PT ;  /* 0x000000270400720c */ /* 0x040fe20003f24070 */
[----:B------:R-:W-:Y:S02]  /*2500*/  IMAD R41, R4, R35, R41 ;  /* 0x0000002304297224 */ /* 0x000fe400078e0229 */
[----:B------:R-:W-:Y:S01]  /*2510*/  IMAD.HI.U32 R35, R5, R40, RZ ;  /* 0x0000002805237227 */ /* 0x000fe200078e00ff */
[----:B------:R-:W-:-:S03]  /*2520*/  IABS R43, R46 ;  /* 0x0000002e002b7213 */ /* 0x000fc60000000000 */
[----:B------:R-:W-:Y:S02]  /*2530*/  IMAD.MOV R35, RZ, RZ, -R35 ;  /* 0x000000ffff237224 */ /* 0x000fe400078e0a23 */
[----:B------:R-:W-:Y:S01]  /*2540*/  @!P3 IMAD.IADD R38, R38, 0x1, -R4 ;  /* 0x000000012626b824 */ /* 0x000fe200078e0a04 */
[C---:B------:R-:W-:Y:S01]  /*2550*/  ISETP.GT.U32.AND P3, PT, R4.reuse, R41, PT ;  /* 0x000000290400720c */ /* 0x040fe20003f64070 */
[----:B------:R-:W-:Y:S02]  /*2560*/  IMAD R40, R4, R35, R40 ;  /* 0x0000002304287224 */ /* 0x000fe400078e0228 */
[--C-:B------:R-:W-:Y:S02]  /*2570*/  @!P1 IMAD.IADD R39, R39, 0x1, -R4.reuse ;  /* 0x0000000127279824 */ /* 0x100fe400078e0a04 */
[----:B------:R-:W-:Y:S01]  /*2580*/  @!P6 IMAD.IADD R36, R36, 0x1, -R4 ;  /* 0x000000012424e824 */ /* 0x000fe200078e0a04 */
[----:B------:R-:W-:Y:S01]  /*2590*/  ISETP.GT.U32.AND P1, PT, R4, R40, PT ;  /* 0x000000280400720c */ /* 0x000fe20003f24070 */
[----:B------:R-:W-:Y:S01]  /*25a0*/  IMAD.HI.U32 R35, R5, R43, RZ ;  /* 0x0000002b05237227 */ /* 0x000fe200078e00ff */
[----:B------:R-:W-:-:S03]  /*25b0*/  ISETP.GE.AND P6, PT, R42, RZ, PT ;  /* 0x000000ff2a00720c */ /* 0x000fc60003fc6270 */
[----:B------:R-:W-:-:S04]  /*25c0*/  IMAD.HI.U32 R42, R5, R47, RZ ;  /* 0x0000002f052a7227 */ /* 0x000fc800078e00ff */
[--C-:B------:R-:W-:Y:S01]  /*25d0*/  @!P3 IMAD.IADD R41, R41, 0x1, -R4.reuse ;  /* 0x000000012929b824 */ /* 0x100fe200078e0a04 */
[----:B------:R-:W-:Y:S01]  /*25e0*/  ISETP.GE.AND P3, PT, R48, RZ, PT ;  /* 0x000000ff3000720c */ /* 0x000fe20003f66270 */
[----:B------:R-:W-:Y:S01]  /*25f0*/  @!P5 IMAD.MOV R33, RZ, RZ, -R33 ;  /* 0x000000ffff21d224 */ /* 0x000fe200078e0a21 */
[----:B------:R-:W-:Y:S01]  /*2600*/  ISETP.GE.AND P5, PT, R44, RZ, PT ;  /* 0x000000ff2c00720c */ /* 0x000fe20003fa6270 */
[----:B------:R-:W-:Y:S02]  /*2610*/  IMAD.MOV R35, RZ, RZ, -R35 ;  /* 0x000000ffff237224 */ /* 0x000fe400078e0a23 */
[----:B------:R-:W-:Y:S01]  /*2620*/  @!P1 IMAD.IADD R40, R40, 0x1, -R4 ;  /* 0x0000000128289824 */ /* 0x000fe200078e0a04 */
[----:B------:R-:W-:Y:S01]  /*2630*/  ISETP.GT.U32.AND P1, PT, R4, R41, PT ;  /* 0x000000290400720c */ /* 0x000fe20003f24070 */
[----:B------:R-:W-:Y:S02]  /*2640*/  IMAD.MOV R44, RZ, RZ, -R42 ;  /* 0x000000ffff2c7224 */ /* 0x000fe400078e0a2a */
[----:B------:R-:W-:-:S04]  /*2650*/  IMAD.HI.U32 R42, R5, R49, RZ ;  /* 0x00000031052a7227 */ /* 0x000fc800078e00ff */
[C---:B------:R-:W-:Y:S02]  /*2660*/  IMAD R43, R4.reuse, R35, R43 ;  /* 0x00000023042b7224 */ /* 0x040fe400078e022b */
[----:B------:R-:W-:Y:S02]  /*2670*/  IMAD.MOV.U32 R35, RZ, RZ, R37 ;  /* 0x000000ffff237224 */ /* 0x000fe400078e0025 */
[----:B------:R-:W-:Y:S02]  /*2680*/  IMAD.MOV R42, RZ, RZ, -R42 ;  /* 0x000000ffff2a7224 */ /* 0x000fe400078e0a2a */
[----:B------:R-:W-:Y:S02]  /*2690*/  IMAD.MOV.U32 R37, RZ, RZ, R39 ;  /* 0x000000ffff257224 */ /* 0x000fe400078e0027 */
[C---:B------:R-:W-:Y:S02]  /*26a0*/  IMAD R47, R4.reuse, R44, R47 ;  /* 0x0000002c042f7224 */ /* 0x040fe400078e022f */
[C---:B------:R-:W-:Y:S01]  /*26b0*/  IMAD R49, R4.reuse, R42, R49 ;  /* 0x0000002a04317224 */ /* 0x040fe200078e0231 */
[----:B------:R-:W-:Y:S01]  /*26c0*/  @!P4 IADD3 R37, -R37, RZ, RZ ;  /* 0x000000ff2525c210 */ /* 0x000fe20007ffe1ff */
[----:B------:R-:W-:Y:S01]  /*26d0*/  @!P1 IMAD.IADD R41, R41, 0x1, -R4 ;  /* 0x0000000129299824 */ /* 0x000fe200078e0a04 */
[C---:B------:R-:W-:Y:S01]  /*26e0*/  ISETP.GT.U32.AND P4, PT, R4.reuse, R47, PT ;  /* 0x0000002f0400720c */ /* 0x040fe20003f84070 */
[----:B------:R-:W-:Y:S01]  /*26f0*/  IMAD.HI.U32 R39, R5, R51, RZ ;  /* 0x0000003305277227 */ /* 0x000fe200078e00ff */
[----:B------:R-:W-:-:S03]  /*2700*/  ISETP.GT.U32.AND P1, PT, R4, R49, PT ;  /* 0x000000310400720c */ /* 0x000fc60003f24070 */
[----:B------:R-:W-:Y:S02]  /*2710*/  VIADD R42, R2, 0x18 ;  /* 0x00000018022a7836 */ /* 0x000fe40000000000 */
[----:B------:R-:W-:Y:S01]  /*2720*/  @!P2 IMAD.MOV R35, RZ, RZ, -R35 ;  /* 0x000000ffff23a224 */ /* 0x000fe200078e0a23 */
[----:B------:R-:W-:Y:S01]  /*2730*/  ISETP.GT.U32.AND P2, PT, R4, R40, PT ;  /* 0x000000280400720c */ /* 0x000fe20003f44070 */
[----:B------:R-:W-:Y:S01]  /*2740*/  IMAD.MOV R39, RZ, RZ, -R39 ;  /* 0x000000ffff277224 */ /* 0x000fe200078e0a27 */
[----:B------:R-:W-:Y:S01]  /*2750*/  IABS R53, R42 ;  /* 0x0000002a00357213 */ /* 0x000fe20000000000 */
[----:B------:R-:W-:Y:S01]  /*2760*/  @!P5 IMAD.MOV R38, RZ, RZ, -R38 ;  /* 0x000000ffff26d224 */ /* 0x000fe200078e0a26 */
[----:B------:R-:W-:Y:S01]  /*2770*/  ISETP.GE.AND P5, PT, R46, RZ, PT ;  /* 0x000000ff2e00720c */ /* 0x000fe20003fa6270 */
[C---:B------:R-:W-:Y:S02]  /*2780*/  IMAD R51, R4.reuse, R39, R51 ;  /* 0x0000002704337224 */ /* 0x040fe400078e0233 */
[----:B------:R-:W-:Y:S01]  /*2790*/  @!P0 IMAD.MOV R36, RZ, RZ, -R36 ;  /* 0x000000ffff248224 */ /* 0x000fe200078e0a24 */
[----:B------:R-:W-:Y:S01]  /*27a0*/  ISETP.GT.U32.AND P0, PT, R4, R43, PT ;  /* 0x0000002b0400720c */ /* 0x000fe20003f04070 */
[----:B------:R-:W-:-:S02]  /*27b0*/  VIADD R46, R2, 0x17 ;  /* 0x00000017022e7836 */ /* 0x000fc40000000000 */
[----:B------:R-:W-:Y:S02]  /*27c0*/  @!P4 IMAD.IADD R47, R47, 0x1, -R4 ;  /* 0x000000012f2fc824 */ /* 0x000fe400078e0a04 */
[----:B------:R-:W-:Y:S01]  /*27d0*/  IMAD.MOV.U32 R39, RZ, RZ, R41 ;  /* 0x000000ffff277224 */ /* 0x000fe200078e0029 */
[----:B------:R-:W-:Y:S01]  /*27e0*/  IABS R55, R46 ;  /* 0x0000002e00377213 */ /* 0x000fe20000000000 */
[----:B------:R-:W-:-:S04]  /*27f0*/  IMAD.HI.U32 R41, R5, R53, RZ ;  /* 0x0000003505297227 */ /* 0x000fc800078e00ff */
[--C-:B------:R-:W-:Y:S02]  /*2800*/  @!P1 IMAD.IADD R49, R49, 0x1, -R4.reuse ;  /* 0x0000000131319824 */ /* 0x100fe400078e0a04 */
[----:B------:R-:W-:Y:S01]  /*2810*/  @!P6 IMAD.MOV R39, RZ, RZ, -R39 ;  /* 0x000000ffff27e224 */ /* 0x000fe200078e0a27 */
[C---:B------:R-:W-:Y:S01]  /*2820*/  ISETP.GT.U32.AND P6, PT, R4.reuse, R47, PT ;  /* 0x0000002f0400720c */ /* 0x040fe20003fc4070 */
[----:B------:R-:W-:Y:S01]  /*2830*/  IMAD.MOV R41, RZ, RZ, -R41 ;  /* 0x000000ffff297224 */ /* 0x000fe200078e0a29 */
[----:B------:R-:W-:Y:S01]  /*2840*/  ISETP.GT.U32.AND P1, PT, R4, R49, PT ;  /* 0x000000310400720c */ /* 0x000fe20003f24070 */
[----:B------:R-:W-:Y:S01]  /*2850*/  @!P2 IMAD.IADD R40, R40, 0x1, -R4 ;  /* 0x000000012828a824 */ /* 0x000fe200078e0a04 */
[----:B------:R-:W-:Y:S01]  /*2860*/  ISETP.GE.AND P2, PT, R50, RZ, PT ;  /* 0x000000ff3200720c */ /* 0x000fe20003f46270 */
[----:B------:R-:W-:Y:S02]  /*2870*/  IMAD R53, R4, R41, R53 ;  /* 0x0000002904357224 */ /* 0x000fe400078e0235 */
[----:B------:R-:W-:-:S04]  /*2880*/  IMAD.HI.U32 R41, R5, R55, RZ ;  /* 0x0000003705297227 */ /* 0x000fc800078e00ff */
[--C-:B------:R-:W-:Y:S01]  /*2890*/  @!P0 IMAD.IADD R43, R43, 0x1, -R4.reuse ;  /* 0x000000012b2b8824 */ /* 0x100fe200078e0a04 */
[----:B------:R-:W-:Y:S01]  /*28a0*/  ISETP.GE.AND P0, PT, R52, RZ, PT ;  /* 0x000000ff3400720c */ /* 0x000fe20003f06270 */
[----:B------:R-:W-:Y:S02]  /*28b0*/  IMAD.MOV R41, RZ, RZ, -R41 ;  /* 0x000000ffff297224 */ /* 0x000fe400078e0a29 */
[----:B------:R-:W-:Y:S01]  /*28c0*/  @!P6 IMAD.IADD R47, R47, 0x1, -R4 ;  /* 0x000000012f2fe824 */ /* 0x000fe200078e0a04 */
[C---:B------:R-:W-:Y:S01]  /*28d0*/  ISETP.GT.U32.AND P4, PT, R4.reuse, R43, PT ;  /* 0x0000002b0400720c */ /* 0x040fe20003f84070 */
[C---:B------:R-:W-:Y:S01]  /*28e0*/  IMAD R55, R4.reuse, R41, R55 ;  /* 0x0000002904377224 */ /* 0x040fe200078e0237 */
[----:B------:R-:W-:Y:S01]  /*28f0*/  @!P1 IADD3 R49, R49, -R4, RZ ;  /* 0x8000000431319210 */ /* 0x000fe20007ffe0ff */
[----:B------:R-:W-:Y:S01]  /*2900*/  @!P2 IMAD.MOV R47, RZ, RZ, -R47 ;  /* 0x000000ffff2fa224 */ /* 0x000fe200078e0a2f */
[----:B------:R-:W-:Y:S01]  /*2910*/  ISETP.GT.U32.AND P1, PT, R4, R53, PT ;  /* 0x000000350400720c */ /* 0x000fe20003f24070 */
[----:B------:R-:W-:Y:S01]  /*2920*/  VIADD R48, R2, 0x16 ;  /* 0x0000001602307836 */ /* 0x000fe20000000000 */
[C---:B------:R-:W-:Y:S01]  /*2930*/  ISETP.GT.U32.AND P2, PT, R4.reuse, R55, PT ;  /* 0x000000370400720c */ /* 0x040fe20003f44070 */
[----:B------:R-:W-:Y:S01]  /*2940*/  @!P3 IMAD.MOV R40, RZ, RZ, -R40 ;  /* 0x000000ffff28b224 */ /* 0x000fe200078e0a28 */
[----:B------:R-:W-:Y:S01]  /*2950*/  ISETP.GT.U32.AND P3, PT, R4, R51, PT ;  /* 0x000000330400720c */ /* 0x000fe20003f64070 */
[----:B------:R-:W-:Y:S01]  /*2960*/  VIADD R50, R2, 0x14 ;  /* 0x0000001402327836 */ /* 0x000fe20000000000 */
[----:B------:R-:W-:Y:S01]  /*2970*/  IABS R44, R48 ;  /* 0x00000030002c7213 */ /* 0x000fe20000000000 */
[----:B------:R-:W-:Y:S01]  /*2980*/  @!P0 IMAD.MOV R49, RZ, RZ, -R49 ;  /* 0x000000ffff318224 */ /* 0x000fe200078e0a31 */
[----:B------:R-:W-:Y:S01]  /*2990*/  ISETP.GE.AND P6, PT, R42, RZ, PT ;  /* 0x000000ff2a00720c */ /* 0x000fe20003fc6270 */
[----:B------:R-:W-:Y:S01]  /*29a0*/  @!P4 IMAD.IADD R43, R43, 0x1, -R4 ;  /* 0x000000012b2bc824 */ /* 0x000fe200078e0a04 */
[----:B------:R-:W-:Y:S01]  /*29b0*/  IABS R59, R50 ;  /* 0x00000032003b7213 */ /* 0x000fe20000000000 */
[----:B------:R-:W-:Y:S01]  /*29c0*/  IMAD.HI.U32 R42, R5, R44, RZ ;  /* 0x0000002c052a7227 */ /* 0x000fe200078e00ff */
[----:B------:R-:W-:-:S03]  /*29d0*/  ISETP.GE.AND P4, PT, R54, RZ, PT ;  /* 0x000000ff3600720c */ /* 0x000fc60003f86270 */
[--C-:B------:R-:W-:Y:S02]  /*29e0*/  @!P1 IMAD.IADD R53, R53, 0x1, -R4.reuse ;  /* 0x0000000135359824 */ /* 0x100fe400078e0a04 */
[----:B------:R-:W-:Y:S02]  /*29f0*/  IMAD.MOV.U32 R41, RZ, RZ, R43 ;  /* 0x000000ffff297224 */ /* 0x000fe400078e002b */
[----:B------:R-:W-:Y:S01]  /*2a00*/  @!P2 IMAD.IADD R55, R55, 0x1, -R4 ;  /* 0x000000013737a824 */ /* 0x000fe200078e0a04 */
[C---:B------:R-:W-:Y:S01]  /*2a10*/  ISETP.GT.U32.AND P1, PT, R4.reuse, R53, PT ;  /* 0x000000350400720c */ /* 0x040fe20003f24070 */
[----:B------:R-:W-:Y:S02]  /*2a20*/  IMAD.MOV R43, RZ, RZ, -R42 ;  /* 0x000000ffff2b7224 */ /* 0x000fe400078e0a2a */
[----:B------:R-:W-:Y:S01]  /*2a30*/  @!P3 IMAD.IADD R51, R51, 0x1, -R4 ;  /* 0x000000013333b824 */ /* 0x000fe200078e0a04 */
[C---:B------:R-:W-:Y:S01]  /*2a40*/  ISETP.GT.U32.AND P2, PT, R4.reuse, R55, PT ;  /* 0x000000370400720c */ /* 0x040fe20003f44070 */
[----:B------:R-:W-:Y:S01]  /*2a50*/  IMAD R43, R4, R43, R44 ;  /* 0x0000002b042b7224 */ /* 0x000fe200078e022c */
[----:B------:R-:W-:Y:S01]  /*2a60*/  ISETP.GE.AND P3, PT, R46, RZ, PT ;  /* 0x000000ff2e00720c */ /* 0x000fe20003f66270 */
[----:B------:R-:W-:-:S03]  /*2a70*/  IMAD.HI.U32 R44, R5, R59, RZ ;  /* 0x0000003b052c7227 */ /* 0x000fc600078e00ff */
[----:B------:R-:W-:Y:S01]  /*2a80*/  ISETP.GT.U32.AND P0, PT, R4, R43, PT ;  /* 0x0000002b0400720c */ /* 0x000fe20003f04070 */
[----:B------:R-:W-:Y:S02]  /*2a90*/  VIADD R46, R2, 0x15 ;  /* 0x00000015022e7836 */ /* 0x000fe40000000000 */
[----:B------:R-:W-:Y:S02]  /*2aa0*/  IMAD.MOV R44, RZ, RZ, -R44 ;  /* 0x000000ffff2c7224 */ /* 0x000fe400078e0a2c */
[--C-:B------:R-:W-:Y:S01]  /*2ab0*/  @!P1 IMAD.IADD R53, R53, 0x1, -R4.reuse ;  /* 0x0000000135359824 */ /* 0x100fe200078e0a04 */
[----:B------:R-:W-:Y:S01]  /*2ac0*/  IABS R57, R46 ;  /* 0x0000002e00397213 */ /* 0x000fe20000000000 */
[----:B------:R-:W-:Y:S01]  /*2ad0*/  IMAD R59, R4, R44, R59 ;  /* 0x0000002c043b7224 */ /* 0x000fe200078e023b */
[----:B------:R-:W-:Y:S01]  /*2ae0*/  ISETP.GE.AND P1, PT, R46, RZ, PT ;  /* 0x000000ff2e00720c */ /* 0x000fe20003f26270 */
[----:B------:R-:W-:Y:S02]  /*2af0*/  @!P2 IMAD.IADD R55, R55, 0x1, -R4 ;  /* 0x000000013737a824 */ /* 0x000fe400078e0a04 */
[----:B------:R-:W-:Y:S01]  /*2b00*/  VIADD R46, R2, 0x13 ;  /* 0x00000013022e7836 */ /* 0x000fe20000000000 */
[----:B------:R-:W-:Y:S01]  /*2b10*/  ISETP.GT.U32.AND P2, PT, R4, R59, PT ;  /* 0x0000003b0400720c */ /* 0x000fe20003f44070 */
[----:B------:R-:W-:-:S03]  /*2b20*/  IMAD.HI.U32 R42, R5, R57, RZ ;  /* 0x00000039052a7227 */ /* 0x000fc600078e00ff */
[----:B------:R-:W-:Y:S01]  /*2b30*/  IABS R61, R46 ;  /* 0x0000002e003d7213 */ /* 0x000fe20000000000 */
[----:B------:R-:W-:Y:S01]  /*2b40*/  @!P5 IMAD.MOV R41, RZ, RZ, -R41 ;  /* 0x000000ffff29d224 */ /* 0x000fe200078e0a29 */
[----:B------:R-:W-:Y:S01]  /*2b50*/  ISETP.GT.U32.AND P5, PT, R4, R51, PT ;  /* 0x000000330400720c */ /* 0x000fe20003fa4070 */
[----:B------:R-:W-:Y:S02]  /*2b60*/  IMAD.MOV R42, RZ, RZ, -R42 ;  /* 0x000000ffff2a7224 */ /* 0x000fe400078e0a2a */
[----:B------:R-:W-:Y:S01]  /*2b70*/  @!P6 IMAD.MOV R53, RZ, RZ, -R53 ;  /* 0x000000ffff35e224 */ /* 0x000fe200078e0a35 */
[----:B------:R-:W-:Y:S01]  /*2b80*/  ISETP.GE.AND P6, PT, R50, RZ, PT ;  /* 0x000000ff3200720c */ /* 0x000fe20003fc6270 */
[----:B------:R-:W-:Y:S02]  /*2b90*/  IMAD R57, R4, R42, R57 ;  /* 0x0000002a04397224 */ /* 0x000fe400078e0239 */
[----:B------:R-:W-:Y:S02]  /*2ba0*/  VIADD R50, R2, 0x11 ;  /* 0x0000001102327836 */ /* 0x000fe40000000000 */
[----:B------:R-:W-:-:S03]  /*2bb0*/  IMAD.HI.U32 R42, R5, R61, RZ ;  /* 0x0000003d052a7227 */ /* 0x000fc600078e00ff */
[----:B------:R-:W-:Y:S01]  /*2bc0*/  IABS R65, R50 ;  /* 0x0000003200417213 */ /* 0x000fe20000000000 */
[--C-:B------:R-:W-:Y:S02]  /*2bd0*/  @!P0 IMAD.IADD R43, R43, 0x1, -R4.reuse ;  /* 0x000000012b2b8824 */ /* 0x100fe400078e0a04 */
[----:B------:R-:W-:Y:S02]  /*2be0*/  @!P2 IMAD.IADD R59, R59, 0x1, -R4 ;  /* 0x000000013b3ba824 */ /* 0x000fe400078e0a04 */
[----:B------:R-:W-:Y:S01]  /*2bf0*/  IMAD.MOV R42, RZ, RZ, -R42 ;  /* 0x000000ffff2a7224 */ /* 0x000fe200078e0a2a */
[C---:B------:R-:W-:Y:S01]  /*2c00*/  ISETP.GT.U32.AND P0, PT, R4.reuse, R43, PT ;  /* 0x0000002b0400720c */ /* 0x040fe20003f04070 */
[----:B------:R-:W-:Y:S01]  /*2c10*/  @!P5 IMAD.IADD R51, R51, 0x1, -R4 ;  /* 0x000000013333d824 */ /* 0x000fe200078e0a04 */
[C---:B------:R-:W-:Y:S01]  /*2c20*/  ISETP.GT.U32.AND P2, PT, R4.reuse, R59, PT ;  /* 0x0000003b0400720c */ /* 0x040fe20003f44070 */
[----:B------:R-:W-:Y:S01]  /*2c30*/  IMAD R61, R4, R42, R61 ;  /* 0x0000002a043d7224 */ /* 0x000fe200078e023d */
[----:B------:R-:W-:Y:S01]  /*2c40*/  ISETP.GE.AND P5, PT, R48, RZ, PT ;  /* 0x000000ff3000720c */ /* 0x000fe20003fa6270 */
[----:B------:R-:W-:Y:S01]  /*2c50*/  IMAD.HI.U32 R42, R5, R65, RZ ;  /* 0x00000041052a7227 */ /* 0x000fe200078e00ff */
[----:B------:R-:W-:-:S03]  /*2c60*/  IADD3 R48, R2, 0x12, RZ ;  /* 0x0000001202307810 */ /* 0x000fc60007ffe0ff */
[----:B------:R-:W-:Y:S01]  /*2c70*/  @!P4 IMAD.MOV R51, RZ, RZ, -R51 ;  /* 0x000000ffff33c224 */ /* 0x000fe200078e0a33 */
[----:B------:R-:W-:Y:S01]  /*2c80*/  ISETP.GT.U32.AND P4, PT, R4, R57, PT ;  /* 0x000000390400720c */ /* 0x000fe20003f84070 */
[----:B------:R-:W-:Y:S01]  /*2c90*/  IMAD.MOV R42, RZ, RZ, -R42 ;  /* 0x000000ffff2a7224 */ /* 0x000fe200078e0a2a */
[----:B------:R-:W-:Y:S01]  /*2ca0*/  IABS R63, R48 ;  /* 0x00000030003f7213 */ /* 0x000fe20000000000 */
[--C-:B------:R-:W-:Y:S01]  /*2cb0*/  @!P0 IMAD.IADD R43, R43, 0x1, -R4.reuse ;  /* 0x000000012b2b8824 */ /* 0x100fe200078e0a04 */
[----:B------:R-:W-:Y:S01]  /*2cc0*/  ISETP.GE.AND P0, PT, R46, RZ, PT ;  /* 0x000000ff2e00720c */ /* 0x000fe20003f06270 */
[----:B------:R-:W-:Y:S02]  /*2cd0*/  IMAD R65, R4, R42, R65 ;  /* 0x0000002a04417224 */ /* 0x000fe400078e0241 */
[--C-:B------:R-:W-:Y:S02]  /*2ce0*/  @!P2 IMAD.IADD R59, R59, 0x1, -R4.reuse ;  /* 0x000000013b3ba824 */ /* 0x100fe400078e0a04 */
[----:B------:R-:W-:Y:S01]  /*2cf0*/  VIADD R46, R2, 0x10 ;  /* 0x00000010022e7836 */ /* 0x000fe20000000000 */
[----:B------:R-:W-:Y:S01]  /*2d00*/  ISETP.GT.U32.AND P2, PT, R4, R65, PT ;  /* 0x000000410400720c */ /* 0x000fe20003f44070 */
[----:B------:R-:W-:Y:S01]  /*2d10*/  @!P5 IMAD.MOV R43, RZ, RZ, -R43 ;  /* 0x000000ffff2bd224 */ /* 0x000fe200078e0a2b */
[----:B------:R-:W-:Y:S01]  /*2d20*/  ISETP.GE.AND P5, PT, R48, RZ, PT ;  /* 0x000000ff3000720c */ /* 0x000fe20003fa6270 */
[----:B------:R-:W-:Y:S01]  /*2d30*/  @!P4 IMAD.IADD R57, R57, 0x1, -R4 ;  /* 0x000000013939c824 */ /* 0x000fe200078e0a04 */
[----:B------:R-:W-:Y:S01]  /*2d40*/  IABS R67, R46 ;  /* 0x0000002e00437213 */ /* 0x000fe20000000000 */
[----:B------:R-:W-:-:S03]  /*2d50*/  IMAD.HI.U32 R44, R5, R63, RZ ;  /* 0x0000003f052c7227 */ /* 0x000fc600078e00ff */
[----:B------:R-:W-:Y:S01]  /*2d60*/  ISETP.GT.U32.AND P4, PT, R4, R57, PT ;  /* 0x000000390400720c */ /* 0x000fe20003f84070 */
[----:B------:R-:W-:Y:S02]  /*2d70*/  VIADD R48, R2, 0xf ;  /* 0x0000000f02307836 */ /* 0x000fe40000000000 */
[----:B------:R-:W-:-:S03]  /*2d80*/  IMAD.HI.U32 R42, R5, R67, RZ ;  /* 0x00000043052a7227 */ /* 0x000fc600078e00ff */
[----:B------:R-:W-:Y:S01]  /*2d90*/  IABS R69, R48 ;  /* 0x0000003000457213 */ /* 0x000fe20000000000 */
[----:B------:R-:W-:Y:S02]  /*2da0*/  IMAD.MOV R44, RZ, RZ, -R44 ;  /* 0x000000ffff2c7224 */ /* 0x000fe400078e0a2c */
[----:B------:R-:W-:Y:S02]  /*2db0*/  @!P2 IMAD.IADD R65, R65, 0x1, -R4 ;  /* 0x000000014141a824 */ /* 0x000fe400078e0a04 */
[----:B------:R-:W-:Y:S02]  /*2dc0*/  IMAD.MOV R42, RZ, RZ, -R42 ;  /* 0x000000ffff2a7224 */ /* 0x000fe400078e0a2a */
[C---:B------:R-:W-:Y:S01]  /*2dd0*/  IMAD R63, R4.reuse, R44, R63 ;  /* 0x0000002c043f7224 */ /* 0x040fe200078e023f */
[C---:B------:R-:W-:Y:S01]  /*2de0*/  ISETP.GT.U32.AND P2, PT, R4.reuse, R65, PT ;  /* 0x000000410400720c */ /* 0x040fe20003f44070 */
[C---:B------:R-:W-:Y:S01]  /*2df0*/  IMAD R67, R4.reuse, R42, R67 ;  /* 0x0000002a04437224 */ /* 0x040fe200078e0243 */
[----:B------:R-:W-:Y:S01]  /*2e00*/  @!P4 IADD3 R57, R57, -R4, RZ ;  /* 0x800000043939c210 */ /* 0x000fe20007ffe0ff */
[----:B------:R-:W-:Y:S01]  /*2e10*/  IMAD.HI.U32 R42, R5, R69, RZ ;  /* 0x00000045052a7227 */ /* 0x000fe200078e00ff */
[----:B------:R-:W-:-:S03]  /*2e20*/  ISETP.GT.U32.AND P4, PT, R4, R63, PT ;  /* 0x0000003f0400720c */ /* 0x000fc60003f84070 */
[----:B------:R-:W-:Y:S02]  /*2e30*/  IMAD.MOV R42, RZ, RZ, -R42 ;  /* 0x000000ffff2a7224 */ /* 0x000fe400078e0a2a */
[----:B------:R-:W-:Y:S02]  /*2e40*/  VIADD R52, R2, 0xe ;  /* 0x0000000e02347836 */ /* 0x000fe40000000000 */
[C---:B------:R-:W-:Y:S02]  /*2e50*/  IMAD R69, R4.reuse, R42, R69 ;  /* 0x0000002a04457224 */ /* 0x040fe400078e0245 */
[--C-:B------:R-:W-:Y:S01]  /*2e60*/  @!P2 IMAD.IADD R65, R65, 0x1, -R4.reuse ;  /* 0x000000014141a824 */ /* 0x100fe200078e0a04 */
[----:B------:R-:W-:Y:S01]  /*2e70*/  IABS R71, R52 ;  /* 0x0000003400477213 */ /* 0x000fe20000000000 */
[----:B------:R-:W-:Y:S01]  /*2e80*/  @!P3 IMAD.MOV R55, RZ, RZ, -R55 ;  /* 0x000000ffff37b224 */ /* 0x000fe200078e0a37 */
[----:B------:R-:W-:Y:S01]  /*2e90*/  ISETP.GT.U32.AND P2, PT, R4, R69, PT ;  /* 0x000000450400720c */ /* 0x000fe20003f44070 */
[----:B------:R-:W-:Y:S01]  /*2ea0*/  @!P4 IMAD.IADD R63, R63, 0x1, -R4 ;  /* 0x000000013f3fc824 */ /* 0x000fe200078e0a04 */
[----:B------:R-:W-:Y:S01]  /*2eb0*/  ISETP.GE.AND P4, PT, R50, RZ, PT ;  /* 0x000000ff3200720c */ /* 0x000fe20003f86270 */
[----:B------:R-:W-:Y:S01]  /*2ec0*/  IMAD.HI.U32 R44, R5, R71, RZ ;  /* 0x00000047052c7227 */ /* 0x000fe200078e00ff */
[----:B------:R-:W-:-:S03]  /*2ed0*/  ISETP.GT.U32.AND P3, PT, R4, R61, PT ;  /* 0x0000003d0400720c */ /* 0x000fc60003f64070 */
[----:B------:R-:W-:Y:S02]  /*2ee0*/  IMAD.MOV R44, RZ, RZ, -R44 ;  /* 0x000000ffff2c7224 */ /* 0x000fe400078e0a2c */
[----:B------:R-:W-:Y:S01]  /*2ef0*/  @!P1 IMAD.MOV R57, RZ, RZ, -R57 ;  /* 0x000000ffff399224 */ /* 0x000fe200078e0a39 */
[C---:B------:R-:W-:Y:S01]  /*2f00*/  ISETP.GT.U32.AND P1, PT, R4.reuse, R63, PT ;  /* 0x0000003f0400720c */ /* 0x040fe20003f24070 */
[C---:B------:R-:W-:Y:S02]  /*2f10*/  IMAD R71, R4.reuse, R44, R71 ;  /* 0x0000002c04477224 */ /* 0x040fe400078e0247 */
[--C-:B------:R-:W-:Y:S02]  /*2f20*/  @!P2 IMAD.IADD R69, R69, 0x1, -R4.reuse ;  /* 0x000000014545a824 */ /* 0x100fe400078e0a04 */
[----:B------:R-:W-:Y:S02]  /*2f30*/  @!P4 IMAD.MOV R65, RZ, RZ, -R65 ;  /* 0x000000ffff41c224 */ /* 0x000fe400078e0a41 */
[----:B------:R-:W-:Y:S01]  /*2f40*/  @!P3 IMAD.IADD R61, R61, 0x1, -R4 ;  /* 0x000000013d3db824 */ /* 0x000fe200078e0a04 */
[----:B------:R-:W-:Y:S01]  /*2f50*/  ISETP.GT.U32.AND P4, PT, R4, R69, PT ;  /* 0x000000450400720c */ /* 0x000fe20003f84070 */
[----:B------:R-:W-:-:S02]  /*2f60*/  VIADD R42, R2, 0xd ;  /* 0x0000000d022a7836 */ /* 0x000fc40000000000 */
[----:B------:R-:W-:Y:S01]  /*2f70*/  VIADD R44, R2, 0xc ;  /* 0x0000000c022c7836 */ /* 0x000fe20000000000 */
[----:B------:R-:W-:Y:S01]  /*2f80*/  ISETP.GT.U32.AND P3, PT, R4, R61, PT ;  /* 0x0000003d0400720c */ /* 0x000fe20003f64070 */
[--C-:B------:R-:W-:Y:S01]  /*2f90*/  @!P1 IMAD.IADD R63, R63, 0x1, -R4.reuse ;  /* 0x000000013f3f9824 */ /* 0x100fe200078e0a04 */
[----:B------:R-:W-:Y:S01]  /*2fa0*/  IABS R73, R42 ;  /* 0x0000002a00497213 */ /* 0x000fe20000000000 */
[----:B------:R-:W-:Y:S01]  /*2fb0*/  VIADD R54, R2, 0x9 ;  /* 0x0000000902367836 */ /* 0x000fe20000000000 */
[----:B------:R-:W-:Y:S01]  /*2fc0*/  IABS R75, R44 ;  /* 0x0000002c004b7213 */ /* 0x000fe20000000000 */
[----:B------:R-:W-:Y:S01]  /*2fd0*/  @!P5 IMAD.MOV R63, RZ, RZ, -R63 ;  /* 0x000000ffff3fd224 */ /* 0x000fe200078e0a3f */
[----:B------:R-:W-:Y:S01]  /*2fe0*/  ISETP.GE.AND P5, PT, R42, RZ, PT ;  /* 0x000000ff2a00720c */ /* 0x000fe20003fa6270 */
[----:B------:R-:W-:Y:S01]  /*2ff0*/  IMAD.HI.U32 R42, R5, R73, RZ ;  /* 0x00000049052a7227 */ /* 0x000fe200078e00ff */
[----:B------:R-:W-:Y:S02]  /*3000*/  ISETP.GE.AND P2, PT, R44, RZ, PT ;  /* 0x000000ff2c00720c */ /* 0x000fe40003f46270 */
[----:B------:R-:W-:Y:S01]  /*3010*/  IABS R81, R54 ;  /* 0x0000003600517213 */ /* 0x000fe20000000000 */
[--C-:B------:R-:W-:Y:S01]  /*3020*/  @!P4 IMAD.IADD R69, R69, 0x1, -R4.reuse ;  /* 0x000000014545c824 */ /* 0x100fe200078e0a04 */
[C---:B------:R-:W-:Y:S01]  /*3030*/  ISETP.GT.U32.AND P4, PT, R4.reuse, R71, PT ;  /* 0x000000470400720c */ /* 0x040fe20003f84070 */
[----:B------:R-:W-:Y:S01]  /*3040*/  @!P3 IMAD.IADD R61, R61, 0x1, -R4 ;  /* 0x000000013d3db824 */ /* 0x000fe200078e0a04 */
[----:B------:R-:W-:Y:S01]  /*3050*/  ISETP.GT.U32.AND P3, PT, R4, R67, PT ;  /* 0x000000430400720c */ /* 0x000fe20003f64070 */
[----:B------:R-:W-:Y:S01]  /*3060*/  IMAD.MOV R42, RZ, RZ, -R42 ;  /* 0x000000ffff2a7224 */ /* 0x000fe200078e0a2a */
[----:B------:R-:W-:Y:S01]  /*3070*/  ISETP.GE.AND P1, PT, R52, RZ, PT ;  /* 0x000000ff3400720c */ /* 0x000fe20003f26270 */
[----:B------:R-:W-:-:S04]  /*3080*/  IMAD.HI.U32 R44, R5, R75, RZ ;  /* 0x0000004b052c7227 */ /* 0x000fc800078e00ff */
[C---:B------:R-:W-:Y:S02]  /*3090*/  IMAD R73, R4.reuse, R42, R73 ;  /* 0x0000002a04497224 */ /* 0x040fe400078e0249 */
[----:B------:R-:W-:Y:S02]  /*30a0*/  IMAD.MOV R44, RZ, RZ, -R44 ;  /* 0x000000ffff2c7224 */ /* 0x000fe400078e0a2c */
[-C--:B------:R-:W-:Y:S01]  /*30b0*/  @!P4 IADD3 R71, R71, -R4.reuse, RZ ;  /* 0x800000044747c210 */ /* 0x080fe20007ffe0ff */
[----:B------:R-:W-:Y:S01]  /*30c0*/  @!P6 IMAD.MOV R59, RZ, RZ, -R59 ;  /* 0x000000ffff3be224 */ /* 0x000fe200078e0a3b */
[----:B------:R-:W-:Y:S01]  /*30d0*/  @!P3 IADD3 R67, R67, -R4, RZ ;  /* 0x800000044343b210 */ /* 0x000fe20007ffe0ff */
[C---:B------:R-:W-:Y:S01]  /*30e0*/  IMAD R75, R4.reuse, R44, R75 ;  /* 0x0000002c044b7224 */ /* 0x040fe200078e024b */
[C---:B------:R-:W-:Y:S01]  /*30f0*/  ISETP.GT.U32.AND P4, PT, R4.reuse, R71, PT ;  /* 0x000000470400720c */ /* 0x040fe20003f84070 */
[----:B------:R-:W-:Y:S01]  /*3100*/  IMAD.HI.U32 R50, R5, R81, RZ ;  /* 0x0000005105327227 */ /* 0x000fe200078e00ff */
[----:B------:R-:W-:-:S02]  /*3110*/  ISETP.GT.U32.AND P3, PT, R4, R67, PT ;  /* 0x000000430400720c */ /* 0x000fc40003f64070 */
[----:B------:R-:W-:Y:S01]  /*3120*/  ISETP.GE.AND P6, PT, R46, RZ, PT ;  /* 0x000000ff2e00720c */ /* 0x000fe20003fc6270 */
[C---:B------:R-:W-:Y:S02]  /*3130*/  VIADD R46, R2.reuse, 0xb ;  /* 0x0000000b022e7836 */ /* 0x040fe40000000000 */
[----:B------:R-:W-:Y:S02]  /*3140*/  VIADD R52, R2, 0xa ;  /* 0x0000000a02347836 */ /* 0x000fe40000000000 */
[----:B------:R-:W-:Y:S01]  /*3150*/  IMAD.MOV R50, RZ, RZ, -R50 ;  /* 0x000000ffff327224 */ /* 0x000fe200078e0a32 */
[----:B------:R-:W-:Y:S01]  /*3160*/  IABS R77, R46 ;  /* 0x0000002e004d7213 */ /* 0x000fe20000000000 */
[----:B------:R-:W-:Y:S01]  /*3170*/  @!P0 IMAD.MOV R61, RZ, RZ, -R61 ;  /* 0x000000ffff3d8224 */ /* 0x000fe200078e0a3d */
[----:B------:R-:W-:Y:S01]  /*3180*/  ISETP.GE.AND P0, PT, R48, RZ, PT ;  /* 0x000000ff3000720c */ /* 0x000fe20003f06270 */
[--C-:B------:R-:W-:Y:S01]  /*3190*/  @!P4 IMAD.IADD R71, R71, 0x1, -R4.reuse ;  /* 0x000000014747c824 */ /* 0x100fe200078e0a04 */
[----:B------:R-:W-:Y:S01]  /*31a0*/  ISETP.GT.U32.AND P4, PT, R4, R73, PT ;  /* 0x000000490400720c */ /* 0x000fe20003f84070 */
[----:B------:R-:W-:Y:S01]  /*31b0*/  @!P3 IMAD.IADD R67, R67, 0x1, -R4 ;  /* 0x000000014343b824 */ /* 0x000fe200078e0a04 */
[----:B------:R-:W-:Y:S01]  /*31c0*/  ISETP.GE.AND P3, PT, R46, RZ, PT ;  /* 0x000000ff2e00720c */ /* 0x000fe20003f66270 */
[----:B------:R-:W-:Y:S01]  /*31d0*/  IMAD R81, R4, R50, R81 ;  /* 0x0000003204517224 */ /* 0x000fe200078e0251 */
[----:B------:R-:W-:Y:S01]  /*31e0*/  IABS R79, R52 ;  /* 0x00000034004f7213 */ /* 0x000fe20000000000 */
[----:B------:R-:W-:-:S04]  /*31f0*/  IMAD.HI.U32 R46, R5, R77, RZ ;  /* 0x0000004d052e7227 */ /* 0x000fc800078e00ff */
[----:B------:R-:W-:Y:S02]  /*3200*/  VIADD R50, R2, 0x8 ;  /* 0x0000000802327836 */ /* 0x000fe40000000000 */
[----:B------:R-:W-:Y:S02]  /*3210*/  IMAD.MOV R46, RZ, RZ, -R46 ;  /* 0x000000ffff2e7224 */ /* 0x000fe400078e0a2e */
[----:B------:R-:W-:Y:S01]  /*3220*/  @!P4 IMAD.IADD R73, R73, 0x1, -R4 ;  /* 0x000000014949c824 */ /* 0x000fe200078e0a04 */
[----:B------:R-:W-:Y:S01]  /*3230*/  ISETP.GT.U32.AND P4, PT, R4, R75, PT ;  /* 0x0000004b0400720c */ /* 0x000fe20003f84070 */
[----:B------:R-:W-:Y:S01]  /*3240*/  IMAD.HI.U32 R48, R5, R79, RZ ;  /* 0x0000004f05307227 */ /* 0x000fe200078e00ff */
[----:B------:R-:W-:-:S03]  /*3250*/  IABS R83, R50 ;  /* 0x0000003200537213 */ /* 0x000fc60000000000 */
[----:B------:R-:W-:Y:S02]  /*3260*/  IMAD R77, R4, R46, R77 ;  /* 0x0000002e044d7224 */ /* 0x000fe400078e024d */
[----:B------:R-:W-:Y:S02]  /*3270*/  IMAD.MOV R48, RZ, RZ, -R48 ;  /* 0x000000ffff307224 */ /* 0x000fe400078e0a30 */
[----:B------:R-:W-:-:S04]  /*3280*/  IMAD.HI.U32 R42, R5, R83, RZ ;  /* 0x00000053052a7227 */ /* 0x000fc800078e00ff */
[----:B------:R-:W-:Y:S01]  /*3290*/  @!P4 IADD3 R75, R75, -R4, RZ ;  /* 0x800000044b4bc210 */ /* 0x000fe20007ffe0ff */
[----:B------:R-:W-:Y:S01]  /*32a0*/  @!P6 IMAD.MOV R67, RZ, RZ, -R67 ;  /* 0x000000ffff43e224 */ /* 0x000fe200078e0a43 */
[C---:B------:R-:W-:Y:S01]  /*32b0*/  ISETP.GT.U32.AND P6, PT, R4.reuse, R73, PT ;  /* 0x000000490400720c */ /* 0x040fe20003fc4070 */
[----:B------:R-:W-:Y:S01]  /*32c0*/  @!P0 IMAD.MOV R69, RZ, RZ, -R69 ;  /* 0x000000ffff458224 */ /* 0x000fe200078e0a45 */
[C---:B------:R-:W-:Y:S01]  /*32d0*/  ISETP.GT.U32.AND P4, PT, R4.reuse, R75, PT ;  /* 0x0000004b0400720c */ /* 0x040fe20003f84070 */
[C---:B------:R-:W-:Y:S01]  /*32e0*/  IMAD R79, R4.reuse, R48, R79 ;  /* 0x00000030044f7224 */ /* 0x040fe200078e024f */
[----:B------:R-:W-:Y:S01]  /*32f0*/  ISETP.GT.U32.AND P0, PT, R4, R77, PT ;  /* 0x0000004d0400720c */ /* 0x000fe20003f04070 */
[----:B------:R-:W-:-:S04]  /*3300*/  IMAD.HI.U32 R44, R5, R85, RZ ;  /* 0x00000055052c7227 */ /* 0x000fc800078e00ff */
[----:B------:R-:W-:Y:S02]  /*3310*/  IMAD.MOV R48, RZ, RZ, -R42 ;  /* 0x000000ffff307224 */ /* 0x000fe400078e0a2a */
[----:B------:R-:W-:Y:S02]  /*3320*/  IMAD.MOV R44, RZ, RZ, -R44 ;  /* 0x000000ffff2c7224 */ /* 0x000fe400078e0a2c */
[C---:B------:R-:W-:Y:S02]  /*3330*/  IMAD R83, R4.reuse, R48, R83 ;  /* 0x0000003004537224 */ /* 0x040fe400078e0253 */
[C---:B------:R-:W-:Y:S02]  /*3340*/  IMAD R85, R4.reuse, R44, R85 ;  /* 0x0000002c04557224 */ /* 0x040fe400078e0255 */
[--C-:B------:R-:W-:Y:S01]  /*3350*/  @!P4 IMAD.IADD R75, R75, 0x1, -R4.reuse ;  /* 0x000000014b4bc824 */ /* 0x100fe200078e0a04 */
[C---:B------:R-:W-:Y:S01]  /*3360*/  ISETP.GT.U32.AND P4, PT, R4.reuse, R83, PT ;  /* 0x000000530400720c */ /* 0x040fe20003f84070 */
[----:B------:R-:W-:Y:S01]  /*3370*/  @!P1 IMAD.MOV R71, RZ, RZ, -R71 ;  /* 0x000000ffff479224 */ /* 0x000fe200078e0a47 */
[C---:B------:R-:W-:Y:S01]  /*3380*/  ISETP.GT.U32.AND P1, PT, R4.reuse, R79, PT ;  /* 0x0000004f0400720c */ /* 0x040fe20003f24070 */
[----:B------:R-:W-:Y:S01]  /*3390*/  @!P6 IMAD.IADD R73, R73, 0x1, -R4 ;  /* 0x000000014949e824 */ /* 0x000fe200078e0a04 */
[----:B------:R-:W-:Y:S01]  /*33a0*/  ISETP.GT.U32.AND P6, PT, R4, R81, PT ;  /* 0x000000510400720c */ /* 0x000fe20003fc4070 */
[----:B------:R-:W-:Y:S01]  /*33b0*/  IMAD.HI.U32 R46, R5, R87, RZ ;  /* 0x00000057052e7227 */ /* 0x000fe200078e00ff */
[----:B------:R-:W-:-:S03]  /*33c0*/  @!P2 IADD3 R75, -R75, RZ, RZ ;  /* 0x000000ff4b4ba210 */ /* 0x000fc60007ffe1ff */
[----:B------:R-:W-:Y:S01]  /*33d0*/  @!P0 IMAD.IADD R77, R77, 0x1, -R4 ;  /* 0x000000014d4d8824 */ /* 0x000fe200078e0a04 */
[----:B------:R-:W-:Y:S01]  /*33e0*/  ISETP.GT.U32.AND P0, PT, R4, R85, PT ;  /* 0x000000550400720c */ /* 0x000fe20003f04070 */
[----:B------:R-:W-:Y:S02]  /*33f0*/  IMAD.MOV R46, RZ, RZ, -R46 ;  /* 0x000000ffff2e7224 */ /* 0x000fe400078e0a2e */
[----:B------:R-:W-:Y:S02]  /*3400*/  VIADD R48, R2, 0x2 ;  /* 0x0000000202307836 */ /* 0x000fe40000000000 */
[----:B------:R-:W-:-:S03]  /*3410*/  IMAD.HI.U32 R44, R5, R91, RZ ;  /* 0x0000005b052c7227 */ /* 0x000fc600078e00ff */
[----:B------:R-:W-:Y:S01]  /*3420*/  IABS R95, R48 ;  /* 0x00000030005f7213 */ /* 0x000fe20000000000 */
[----:B------:R-:W-:Y:S02]  /*3430*/  IMAD R87, R4, R46, R87 ;  /* 0x0000002e04577224 */ /* 0x000fe400078e0257 */
[----:B------:R-:W-:Y:S02]  /*3440*/  VIADD R46, R2, 0x3 ;  /* 0x00000003022e7836 */ /* 0x000fe40000000000 */
[----:B------:R-:W-:-:S03]  /*3450*/  IMAD.HI.U32 R42, R5, R89, RZ ;  /* 0x00000059052a7227 */ /* 0x000fc600078e00ff */
[----:B------:R-:W-:Y:S01]  /*3460*/  IABS R93, R46 ;  /* 0x0000002e005d7213 */ /* 0x000fe20000000000 */
[----:B------:R-:W-:Y:S02]  /*3470*/  @!P4 IMAD.IADD R83, R83, 0x1, -R4 ;  /* 0x000000015353c824 */ /* 0x000fe400078e0a04 */
[----:B------:R-:W-:Y:S02]  /*3480*/  IMAD.MOV R44, RZ, RZ, -R44 ;  /* 0x000000ffff2c7224 */ /* 0x000fe400078e0a2c */
[--C-:B------:R-:W-:Y:S01]  /*3490*/  @!P1 IMAD.IADD R79, R79, 0x1, -R4.reuse ;  /* 0x000000014f4f9824 */ /* 0x100fe200078e0a04 */
[C---:B------:R-:W-:Y:S01]  /*34a0*/  ISETP.GT.U32.AND P1, PT, R4.reuse, R87, PT ;  /* 0x000000570400720c */ /* 0x040fe20003f24070 */
[----:B------:R-:W-:Y:S01]  /*34b0*/  @!P6 IMAD.IADD R81, R81, 0x1, -R4 ;  /* 0x000000015151e824 */ /* 0x000fe200078e0a04 */
[C---:B------:R-:W-:Y:S01]  /*34c0*/  ISETP.GT.U32.AND P6, PT, R4.reuse, R77, PT ;  /* 0x0000004d0400720c */ /* 0x040fe20003fc4070 */
[----:B------:R-:W-:Y:S02]  /*34d0*/  IMAD.MOV R42, RZ, RZ, -R42 ;  /* 0x000000ffff2a7224 */ /* 0x000fe400078e0a2a */
[----:B------:R-:W-:Y:S01]  /*34e0*/  @!P0 IMAD.IADD R85, R85, 0x1, -R4 ;  /* 0x0000000155558824 */ /* 0x000fe200078e0a04 */
[C---:B------:R-:W-:Y:S01]  /*34f0*/  ISETP.GT.U32.AND P0, PT, R4.reuse, R83, PT ;  /* 0x000000530400720c */ /* 0x040fe20003f04070 */
[C---:B------:R-:W-:Y:S01]  /*3500*/  IMAD R91, R4.reuse, R44, R91 ;  /* 0x0000002c045b7224 */ /* 0x040fe200078e025b */
[----:B------:R-:W-:Y:S01]  /*3510*/  ISETP.GT.U32.AND P4, PT, R4, R81, PT ;  /* 0x000000510400720c */ /* 0x000fe20003f84070 */
[----:B------:R-:W-:-:S04]  /*3520*/  IMAD.HI.U32 R44, R5, R95, RZ ;  /* 0x0000005f052c7227 */ /* 0x000fc800078e00ff */
[----:B------:R-:W-:Y:S02]  /*3530*/  IMAD R89, R4, R42, R89 ;  /* 0x0000002a04597224 */ /* 0x000fe400078e0259 */
[----:B------:R-:W-:-:S04]  /*3540*/  IMAD.HI.U32 R42, R5, R93, RZ ;  /* 0x0000005d052a7227 */ /* 0x000fc800078e00ff */
[----:B------:R-:W-:Y:S02]  /*3550*/  IMAD.MOV R44, RZ, RZ, -R44 ;  /* 0x000000ffff2c7224 */ /* 0x000fe400078e0a2c */
[----:B------:R-:W-:Y:S02]  /*3560*/  IMAD.MOV R42, RZ, RZ, -R42 ;  /* 0x000000ffff2a7224 */ /* 0x000fe400078e0a2a */
[C---:B------:R-:W-:Y:S02]  /*3570*/  IMAD R95, R4.reuse, R44, R95 ;  /* 0x0000002c045f7224 */ /* 0x040fe400078e025f */
[C---:B------:R-:W-:Y:S02]  /*3580*/  IMAD R93, R4.reuse, R42, R93 ;  /* 0x0000002a045d7224 */ /* 0x040fe400078e025d */
[----:B------:R-:W-:Y:S01]  /*3590*/  @!P5 IMAD.MOV R73, RZ, RZ, -R73 ;  /* 0x000000ffff49d224 */ /* 0x000fe200078e0a49 */
[C---:B------:R-:W-:Y:S01]  /*35a0*/  ISETP.GT.U32.AND P5, PT, R4.reuse, R79, PT ;  /* 0x0000004f0400720c */ /* 0x040fe20003fa4070 */
[--C-:B------:R-:W-:Y:S01]  /*35b0*/  @!P1 IMAD.IADD R87, R87, 0x1, -R4.reuse ;  /* 0x0000000157579824 */ /* 0x100fe200078e0a04 */
[C---:B------:R-:W-:Y:S01]  /*35c0*/  ISETP.GT.U32.AND P1, PT, R4.reuse, R85, PT ;  /* 0x000000550400720c */ /* 0x040fe20003f24070 */
[----:B------:R-:W-:Y:S01]  /*35d0*/  @!P0 IMAD.IADD R83, R83, 0x1, -R4 ;  /* 0x0000000153538824 */ /* 0x000fe200078e0a04 */
[C---:B------:R-:W-:Y:S01]  /*35e0*/  ISETP.GT.U32.AND P0, PT, R4.reuse, R95, PT ;  /* 0x0000005f0400720c */ /* 0x040fe20003f04070 */
[----:B------:R-:W-:Y:S01]  /*35f0*/  IMAD.HI.U32 R42, R5, R97, RZ ;  /* 0x00000061052a7227 */ /* 0x000fe200078e00ff */
[----:B------:R-:W-:-:S03]  /*3600*/  ISETP.GT.U32.AND P2, PT, R4, R87, PT ;  /* 0x000000570400720c */ /* 0x000fc60003f44070 */
[----:B------:R-:W-:-:S04]  /*3610*/  IMAD.HI.U32 R5, R5, R99, RZ ;  /* 0x0000006305057227 */ /* 0x000fc800078e00ff */
[--C-:B------:R-:W-:Y:S01]  /*3620*/  @!P6 IMAD.IADD R77, R77, 0x1, -R4.reuse ;  /* 0x000000014d4de824 */ /* 0x100fe200078e0a04 */
[C---:B------:R-:W-:Y:S01]  /*3630*/  ISETP.GT.U32.AND P6, PT, R4.reuse, R89, PT ;  /* 0x000000590400720c */ /* 0x040fe20003fc4070 */
[----:B------:R-:W-:Y:S01]  /*3640*/  @!P4 IMAD.IADD R81, R81, 0x1, -R4 ;  /* 0x000000015151c824 */ /* 0x000fe200078e0a04 */
[C---:B------:R-:W-:Y:S01]  /*3650*/  ISETP.GT.U32.AND P4, PT, R4.reuse, R93, PT ;  /* 0x0000005d0400720c */ /* 0x040fe20003f84070 */
[----:B------:R-:W-:Y:S02]  /*3660*/  IMAD.MOV R42, RZ, RZ, -R42 ;  /* 0x000000ffff2a7224 */ /* 0x000fe400078e0a2a */
[----:B------:R-:W-:Y:S02]  /*3670*/  IMAD.MOV R5, RZ, RZ, -R5 ;  /* 0x000000ffff057224 */ /* 0x000fe400078e0a05 */
[C---:B------:R-:W-:Y:S02]  /*3680*/  IMAD R97, R4.reuse, R42, R97 ;  /* 0x0000002a04617224 */ /* 0x040fe400078e0261 */
[C---:B------:R-:W-:Y:S01]  /*3690*/  IMAD R99, R4.reuse, R5, R99 ;  /* 0x0000000504637224 */ /* 0x040fe200078e0263 */
[----:B------:R-:W-:Y:S01]  /*36a0*/  SHF.R.S32.HI R5, RZ, 0x1f, R246 ;  /* 0x0000001fff057819 */ /* 0x000fe200000114f6 */
[--C-:B------:R-:W-:Y:S01]  /*36b0*/  @!P5 IMAD.IADD R79, R79, 0x1, -R4.reuse ;  /* 0x000000014f4fd824 */ /* 0x100fe200078e0a04 */
[C---:B------:R-:W-:Y:S01]  /*36c0*/  ISETP.GT.U32.AND P5, PT, R4.reuse, R91, PT ;  /* 0x0000005b0400720c */ /* 0x040fe20003fa4070 */
[--C-:B------:R-:W-:Y:S01]  /*36d0*/  @!P1 IMAD.IADD R85, R85, 0x1, -R4.reuse ;  /* 0x0000000155559824 */ /* 0x100fe200078e0a04 */
[C---:B------:R-:W-:Y:S01]  /*36e0*/  ISETP.GT.U32.AND P1, PT, R4.reuse, R97, PT ;  /* 0x000000610400720c */ /* 0x040fe20003f24070 */
[--C-:B------:R-:W-:Y:S01]  /*36f0*/  @!P0 IMAD.IADD R95, R95, 0x1, -R4.reuse ;  /* 0x000000015f5f8824 */ /* 0x100fe200078e0a04 */
[----:B------:R-:W-:Y:S01]  /*3700*/  ISETP.GT.U32.AND P0, PT, R4, R99, PT ;  /* 0x000000630400720c */ /* 0x000fe20003f04070 */
[--C-:B------:R-:W-:Y:S01]  /*3710*/  @!P2 IMAD.IADD R87, R87, 0x1, -R4.reuse ;  /* 0x000000015757a824 */ /* 0x100fe200078e0a04 */
[----:B------:R-:W-:Y:S01]  /*3720*/  ISETP.GE.AND P2, PT, R52, RZ, PT ;  /* 0x000000ff3400720c */ /* 0x000fe20003f46270 */
[--C-:B------:R-:W-:Y:S01]  /*3730*/  @!P6 IMAD.IADD R89, R89, 0x1, -R4.reuse ;  /* 0x000000015959e824 */ /* 0x100fe200078e0a04 */
[----:B------:R-:W-:Y:S01]  /*3740*/  ISETP.GE.AND P6, PT, R54, RZ, PT ;  /* 0x000000ff3600720c */ /* 0x000fe20003fc6270 */
[--C-:B------:R-:W-:Y:S01]  /*3750*/  @!P4 IMAD.IADD R93, R93, 0x1, -R4.reuse ;  /* 0x000000015d5dc824 */ /* 0x100fe200078e0a04 */
[----:B------:R-:W-:Y:S01]  /*3760*/  ISETP.GE.AND P4, PT, R56, RZ, PT ;  /* 0x000000ff3800720c */ /* 0x000fe20003f86270 */
[----:B------:R-:W-:Y:S01]  /*3770*/  @!P3 IMAD.MOV R77, RZ, RZ, -R77 ;  /* 0x000000ffff4db224 */ /* 0x000fe200078e0a4d */
[----:B------:R-:W-:Y:S01]  /*3780*/  LEA.HI R246, R5, R246, RZ, 0x7 ;  /* 0x000000f605f67211 */ /* 0x000fe200078f38ff */
[--C-:B------:R-:W-:Y:S01]  /*3790*/  @!P5 IMAD.IADD R91, R91, 0x1, -R4.reuse ;  /* 0x000000015b5bd824 */ /* 0x100fe200078e0a04 */
[C---:B------:R-:W-:Y:S01]  /*37a0*/  ISETP.GT.U32.AND P3, PT, R4.reuse, R93, PT ;  /* 0x0000005d0400720c */ /* 0x040fe20003f64070 */
[--C-:B------:R-:W-:Y:S01]  /*37b0*/  @!P1 IMAD.IADD R97, R97, 0x1, -R4.reuse ;  /* 0x0000000161619824 */ /* 0x100fe200078e0a04 */
[C---:B------:R-:W-:Y:S01]  /*37c0*/  ISETP.GT.U32.AND P1, PT, R4.reuse, R89, PT ;  /* 0x000000590400720c */ /* 0x040fe20003f24070 */
[----:B------:R-:W-:Y:S01]  /*37d0*/  IMAD R78, R133, UR40, RZ ;  /* 0x00000028854e7c24 */ /* 0x000fe2000f8e02ff */
[----:B------:R-:W-:Y:S01]  /*37e0*/  @!P0 IADD3 R99, R99, -R4, RZ ;  /* 0x8000000463638210 */ /* 0x000fe20007ffe0ff */
[----:B------:R-:W-:Y:S01]  /*37f0*/  @!P2 IMAD.MOV R79, RZ, RZ, -R79 ;  /* 0x000000ffff4fa224 */ /* 0x000fe200078e0a4f */
[C---:B------:R-:W-:Y:S01]  /*3800*/  ISETP.GT.U32.AND P2, PT, R4.reuse, R91, PT ;  /* 0x0000005b0400720c */ /* 0x040fe20003f44070 */
[----:B------:R-:W-:Y:S01]  /*3810*/  @!P6 IMAD.MOV R81, RZ, RZ, -R81 ;  /* 0x000000ffff51e224 */ /* 0x000fe200078e0a51 */
[C---:B------:R-:W-:Y:S01]  /*3820*/  ISETP.GT.U32.AND P6, PT, R4.reuse, R95, PT ;  /* 0x0000005f0400720c */ /* 0x040fe20003fc4070 */
[----:B------:R-:W-:Y:S01]  /*3830*/  @!P4 IMAD.MOV R85, RZ, RZ, -R85 ;  /* 0x000000ffff55c224 */ /* 0x000fe200078e0a55 */
[----:B------:R-:W-:Y:S01]  /*3840*/  ISETP.GT.U32.AND P0, PT, R4, R97, PT ;  /* 0x000000610400720c */ /* 0x000fe20003f04070 */
[----:B------:R-:W-:Y:S01]  /*3850*/  IMAD R78, R128, UR40, RZ ;  /* 0x00000028804e7c24 */ /* 0x000fe2000f8e02ff */
[----:B------:R-:W-:Y:S01]  /*3860*/  ISETP.GT.U32.AND P4, PT, R4, R99, PT ;  /* 0x000000630400720c */ /* 0x000fe20003f84070 */
[--C-:B------:R-:W-:Y:S01]  /*3870*/  @!P3 IMAD.IADD R93, R93, 0x1, -R4.reuse ;  /* 0x000000015d5db824 */ /* 0x100fe200078e0a04 */
[----:B------:R-:W-:Y:S01]  /*3880*/  ISETP.GE.AND P5, PT, R50, RZ, PT ;  /* 0x000000ff3200720c */ /* 0x000fe20003fa6270 */
[--C-:B------:R-:W-:Y:S01]  /*3890*/  @!P1 IMAD.IADD R89, R89, 0x1, -R4.reuse ;  /* 0x0000000159599824 */ /* 0x100fe200078e0a04 */
[----:B------:R-:W-:Y:S01]  /*38a0*/  ISETP.GE.AND P1, PT, R60, RZ, PT ;  /* 0x000000ff3c00720c */ /* 0x000fe20003f26270 */
[----:B------:R-:W-:Y:S01]  /*38b0*/  IMAD R78, R126, UR40, RZ ;  /* 0x000000287e4e7c24 */ /* 0x000fe2000f8e02ff */
[----:B------:R-:W-:Y:S01]  /*38c0*/  ISETP.GE.AND P3, PT, R46, RZ, PT ;  /* 0x000000ff2e00720c */ /* 0x000fe20003f66270 */
[--C-:B------:R-:W-:Y:S01]  /*38d0*/  @!P2 IMAD.IADD R91, R91, 0x1, -R4.reuse ;  /* 0x000000015b5ba824 */ /* 0x100fe200078e0a04 */
[----:B------:R-:W-:Y:S01]  /*38e0*/  ISETP.GE.AND P2, PT, R62, RZ, PT ;  /* 0x000000ff3e00720c */ /* 0x000fe20003f46270 */
[--C-:B------:R-:W-:Y:S01]  /*38f0*/  @!P6 IMAD.IADD R95, R95, 0x1, -R4.reuse ;  /* 0x000000015f5fe824 */ /* 0x100fe200078e0a04 */
[----:B------:R-:W-:Y:S01]  /*3900*/  ISETP.GE.AND P6, PT, R48, RZ, PT ;  /* 0x000000ff3000720c */ /* 0x000fe20003fc6270 */
[--C-:B------:R-:W-:Y:S01]  /*3910*/  @!P0 IMAD.IADD R97, R97, 0x1, -R4.reuse ;  /* 0x0000000161618824 */ /* 0x100fe200078e0a04 */
[----:B------:R-:W-:Y:S01]  /*3920*/  ISETP.GE.AND P0, PT, R64, RZ, PT ;  /* 0x000000ff4000720c */ /* 0x000fe20003f06270 */
[----:B------:R-:W-:Y:S01]  /*3930*/  @!P4 IMAD.IADD R99, R99, 0x1, -R4 ;  /* 0x000000016363c824 */ /* 0x000fe200078e0a04 */
[----:B------:R-:W-:Y:S01]  /*3940*/  ISETP.NE.AND P4, PT, R45, RZ, PT ;  /* 0x000000ff2d00720c */ /* 0x000fe20003f85270 */
[----:B------:R-:W-:Y:S01]  /*3950*/  @!P5 IMAD.MOV R83, RZ, RZ, -R83 ;  /* 0x000000ffff53d224 */ /* 0x000fe200078e0a53 */
[----:B------:R-:W-:Y:S01]  /*3960*/  LOP3.LUT R4, RZ, R45, RZ, 0x33, !PT ;  /* 0x0000002dff047212 */ /* 0x000fe200078e33ff */
[----:B------:R-:W-:Y:S01]  /*3970*/  @!P1 IMAD.MOV R89, RZ, RZ, -R89 ;  /* 0x000000ffff599224 */ /* 0x000fe200078e0a59 */
[----:B------:R-:W-:Y:S01]  /*3980*/  ISETP.GE.AND P5, PT, R58, RZ, PT ;  /* 0x000000ff3a00720c */ /* 0x000fe20003fa6270 */
[----:B------:R-:W-:Y:S01]  /*3990*/  @!P3 IMAD.MOV R93, RZ, RZ, -R93 ;  /* 0x000000ffff5db224 */ /* 0x000fe200078e0a5d */
[C---:B------:R-:W-:Y:S01]  /*39a0*/  SEL R5, R4.reuse, R24, !P4 ;  /* 0x0000001804057207 */ /* 0x040fe20006000000 */
[----:B------:R-:W-:Y:S01]  /*39b0*/  @!P2 IMAD.MOV R91, RZ, RZ, -R91 ;  /* 0x000000ffff5ba224 */ /* 0x000fe200078e0a5b */
[C---:B------:R-:W-:Y:S01]  /*39c0*/  SEL R42, R4.reuse, R25, !P4 ;  /* 0x00000019042a7207 */ /* 0x040fe20006000000 */
[----:B------:R-:W-:Y:S01]  /*39d0*/  @!P6 IMAD.MOV R95, RZ, RZ, -R95 ;  /* 0x000000ffff5fe224 */ /* 0x000fe200078e0a5f */
[----:B------:R-:W0:Y:S01]  /*39e0*/  LDC.64 R24, c[0x0][0x218] ;  /* 0x00008600ff187b82 */ /* 0x000e220000000a00 */
[C---:B------:R-:W-:Y:S01]  /*39f0*/  SEL R9, R4.reuse, R9, !P4 ;  /* 0x0000000904097207 */ /* 0x040fe20006000000 */
[----:B------:R-:W-:Y:S01]  /*3a00*/  @!P0 IMAD.MOV R97, RZ, RZ, -R97 ;  /* 0x000000ffff618224 */ /* 0x000fe200078e0a61 */
[C---:B------:R-:W-:Y:S01]  /*3a10*/  SEL R10, R4.reuse, R10, !P4 ;  /* 0x0000000a040a7207 */ /* 0x040fe20006000000 */
[----:B------:R-:W-:Y:S01]  /*3a20*/  IMAD R5, R5, UR5, RZ ;  /* 0x0000000505057c24 */ /* 0x000fe2000f8e02ff */
[C---:B------:R-:W-:Y:S01]  /*3a30*/  SEL R15, R4.reuse, R15, !P4 ;  /* 0x0000000f040f7207 */ /* 0x040fe20006000000 */
[----:B------:R-:W-:Y:S01]  /*3a40*/  IMAD R9, R9, UR5, RZ ;  /* 0x0000000509097c24 */ /* 0x000fe2000f8e02ff */
[----:B------:R-:W-:Y:S01]  /*3a50*/  SEL R61, R4, R61, !P4 ;  /* 0x0000003d043d7207 */ /* 0x000fe20006000000 */
[----:B------:R-:W-:Y:S01]  /*3a60*/  @!P5 IMAD.MOV R87, RZ, RZ, -R87 ;  /* 0x000000ffff57d224 */ /* 0x000fe200078e0a57 */
[----:B------:R-:W-:Y:S01]  /*3a70*/  ISETP.GE.AND P5, PT, R2, RZ, PT ;  /* 0x000000ff0200720c */ /* 0x000fe20003fa6270 */
[----:B------:R-:W-:Y:S01]  /*3a80*/  IMAD R10, R10, UR5, RZ ;  /* 0x000000050a0a7c24 */ /* 0x000fe2000f8e02ff */
[C---:B------:R-:W-:Y:S01]  /*3a90*/  SEL R16, R4.reuse, R16, !P4 ;  /* 0x0000001004107207 */ /* 0x040fe20006000000 */
[----:B------:R-:W-:Y:S01]  /*3aa0*/  IMAD R15, R15, UR5, RZ ;  /* 0x000000050f0f7c24 */ /* 0x000fe2000f8e02ff */
[C---:B------:R-:W-:Y:S01]  /*3ab0*/  SEL R21, R4.reuse, R21, !P4 ;  /* 0x0000001504157207 */ /* 0x040fe20006000000 */
[----:B------:R-:W-:Y:S01]  /*3ac0*/  IMAD R82, R61, UR5, RZ ;  /* 0x000000053d527c24 */ /* 0x000fe2000f8e02ff */
[----:B------:R-:W-:Y:S01]  /*3ad0*/  SEL R6, R4, R6, !P4 ;  /* 0x0000000604067207 */ /* 0x000fe20006000000 */
[----:B------:R-:W-:Y:S01]  /*3ae0*/  IMAD R16, R16, UR5, RZ ;  /* 0x0000000510107c24 */ /* 0x000fe2000f8e02ff */
[C---:B------:R-:W-:Y:S01]  /*3af0*/  SEL R11, R4.reuse, R11, !P4 ;  /* 0x0000000b040b7207 */ /* 0x040fe20006000000 */
[----:B------:R-:W-:Y:S01]  /*3b00*/  IMAD R21, R21, UR5, RZ ;  /* 0x0000000515157c24 */ /* 0x000fe2000f8e02ff */
[----:B------:R-:W-:Y:S01]  /*3b10*/  SEL R67, R4, R67, !P4 ;  /* 0x0000004304437207 */ /* 0x000fe20006000000 */
[----:B------:R-:W-:Y:S01]  /*3b20*/  IMAD R6, R6, UR5, RZ ;  /* 0x0000000506067c24 */ /* 0x000fe2000f8e02ff */
[C---:B------:R-:W-:Y:S01]  /*3b30*/  SEL R8, R4.reuse, R8, !P4 ;  /* 0x0000000804087207 */ /* 0x040fe20006000000 */
[----:B------:R-:W-:Y:S01]  /*3b40*/  @!P5 IMAD.MOV R99, RZ, RZ, -R99 ;  /* 0x000000ffff63d224 */ /* 0x000fe200078e0a63 */
[C---:B------:R-:W-:Y:S01]  /*3b50*/  SEL R22, R4.reuse, R22, !P4 ;  /* 0x0000001604167207 */ /* 0x040fe20006000000 */
[----:B------:R-:W-:Y:S01]  /*3b60*/  IMAD R11, R11, UR5, RZ ;  /* 0x000000050b0b7c24 */ /* 0x000fe2000f8e02ff */
[-C--:B0-----:R-:W-:Y:S01]  /*3b70*/  LEA R191, P5, R9, R24.reuse, 0x1 ;  /* 0x0000001809bf7211 */ /* 0x081fe200078a08ff */
[----:B------:R-:W-:Y:S01]  /*3b80*/  IMAD R204, R67, UR5, RZ ;  /* 0x0000000543cc7c24 */ /* 0x000fe2000f8e02ff */
[----:B------:R-:W-:Y:S01]  /*3b90*/  SEL R27, R4, R27, !P4 ;  /* 0x0000001b041b7207 */ /* 0x000fe20006000000 */
[----:B------:R-:W-:Y:S01]  /*3ba0*/  IMAD R8, R8, UR5, RZ ;  /* 0x0000000508087c24 */ /* 0x000fe2000f8e02ff */
[----:B------:R-:W-:Y:S01]  /*3bb0*/  LEA.HI.X.SX32 R61, R9, R25, 0x1, P5 ;  /* 0x00000019093d7211 */ /* 0x000fe200028f0eff */
[----:B------:R-:W-:Y:S01]  /*3bc0*/  IMAD R22, R22, UR5, RZ ;  /* 0x0000000516167c24 */ /* 0x000fe2000f8e02ff */
[-C--:B------:R-:W-:Y:S01]  /*3bd0*/  LEA R192, P6, R10, R24.reuse, 0x1 ;  /* 0x000000180ac07211 */ /* 0x080fe200078c08ff */
[----:B------:R-:W-:Y:S01]  /*3be0*/  IMAD R27, R27, UR5, RZ ;  /* 0x000000051b1b7c24 */ /* 0x000fe2000f8e02ff */
[----:B------:R-:W-:Y:S01]  /*3bf0*/  LEA R197, P5, R15, R24, 0x1 ;  /* 0x000000180fc57211 */ /* 0x000fe200078a08ff */
        /* <DEDUP_REMOVED lines=9> */
[-C--:B------:R-:W-:Y:S01]  /*3c90*/  LEA.HI.X.SX32 R62, R10, R25.reuse, 0x1, P6 ;  /* 0x000000190a3e7211 */ /* 0x080fe200030f0eff */
[----:B------:R-:W-:Y:S01]  /*3ca0*/  IMAD R17, R17, UR5, RZ ;  /* 0x0000000511117c24 */ /* 0x000fe2000f8e02ff */
[----:B------:R-:W-:Y:S01]  /*3cb0*/  LEA.HI.X.SX32 R67, R15, R25, 0x1, P5 ;  /* 0x000000190f437211 */ /* 0x000fe200028f0eff */
[----:B------:R-:W-:Y:S01]  /*3cc0*/  IMAD R207, R73, UR5, RZ ;  /* 0x0000000549cf7c24 */ /* 0x000fe2000f8e02ff */
[----:B------:R-:W-:Y:S01]  /*3cd0*/  SEL R14, R4, R14, !P4 ;  /* 0x0000000e040e7207 */ /* 0x000fe20006000000 */
[----:B------:R-:W-:Y:S01]  /*3ce0*/  IMAD R78, R118, UR40, RZ ;  /* 0x00000028764e7c24 */ /* 0x000fe2000f8e02ff */
[----:B------:R-:W-:Y:S01]  /*3cf0*/  SEL R28, R4, R28, !P4 ;  /* 0x0000001c041c7207 */ /* 0x000fe20006000000 */
[----:B------:R-:W-:Y:S01]  /*3d00*/  IMAD R78, R116, UR40, RZ ;  /* 0x00000028744e7c24 */ /* 0x000fe2000f8e02ff */
[----:B------:R-:W-:Y:S01]  /*3d10*/  SEL R33, R4, R33, !P4 ;  /* 0x0000002104217207 */ /* 0x000fe20006000000 */
[----:B------:R-:W-:Y:S01]  /*3d20*/  IMAD R14, R14, UR5, RZ ;  /* 0x000000050e0e7c24 */ /* 0x000fe2000f8e02ff */
[----:B------:R-:W-:Y:S01]  /*3d30*/  SEL R63, R4, R63, !P4 ;  /* 0x0000003f043f7207 */ /* 0x000fe20006000000 */
        /* <DEDUP_REMOVED lines=97> */
[-C--:B------:R-:W-:Y:S01]  /*4350*/  LEA R166, P4, R8, R24.reuse, 0x1 ;  /* 0x0000001808a67211 */ /* 0x080fe200078808ff */
[----:B------:R-:W-:Y:S01]  /*4360*/  UMOV UR5, URZ ;  /* 0x0000003f00057c82 */ /* 0x000fe20008000000 */
[----:B------:R-:W-:-:S02]  /*4370*/  LEA R221, P6, R22, R24, 0x1 ;  /* 0x0000001816dd7211 */ /* 0x000fc400078c08ff */
[----:B------:R-:W-:Y:S02]  /*4380*/  CS2R R44, SRZ ;  /* 0x00000000002c7805 */ /* 0x000fe4000001ff00 */
[-C--:B------:R-:W-:Y:S01]  /*4390*/  LEA R10, P5, R27, R24.reuse, 0x1 ;  /* 0x000000181b0a7211 */ /* 0x080fe200078a08ff */
[----:B------:R-:W-:Y:S01]  /*43a0*/  IMAD R78, R101, UR40, RZ ;  /* 0x00000028654e7c24 */ /* 0x000fe2000f8e02ff */
[-C--:B------:R-:W-:Y:S01]  /*43b0*/  LEA.HI.X.SX32 R162, R6, R25.reuse, 0x1, P2 ;  /* 0x0000001906a27211 */ /* 0x080fe200010f0eff */
[----:B------:R-:W-:Y:S01]  /*43c0*/  IMAD R78, R96, UR40, RZ ;  /* 0x00000028604e7c24 */ /* 0x000fe2000f8e02ff */
[-C--:B------:R-:W-:Y:S01]  /*43d0*/  LEA.HI.X.SX32 R63, R11, R25.reuse, 0x1, P1 ;  /* 0x000000190b3f7211 */ /* 0x080fe200008f0eff */
[----:B------:R-:W-:Y:S01]  /*43e0*/  IMAD R88, R88, UR40, RZ ;  /* 0x0000002858587c24 */ /* 0x000fe2000f8e02ff */
[-C--:B------:R-:W-:Y:S01]  /*43f0*/  LEA R190, P3, R7, R24.reuse, 0x1 ;  /* 0x0000001807be7211 */ /* 0x080fe200078608ff */
[----:B------:R-:W-:Y:S01]  /*4400*/  IMAD R252, R252, UR40, RZ ;  /* 0x00000028fcfc7c24 */ /* 0x000fe2000f8e02ff */
[-C--:B------:R-:W-:Y:S01]  /*4410*/  LEA R194, P2, R12, R24.reuse, 0x1 ;  /* 0x000000180cc27211 */ /* 0x080fe200078408ff */
[----:B------:R-:W-:Y:S01]  /*4420*/  IMAD R251, R251, UR40, RZ ;  /* 0x00000028fbfb7c24 */ /* 0x000fe2000f8e02ff */
[-C--:B------:R-:W-:Y:S01]  /*4430*/  LEA R199, P1, R17, R24.reuse, 0x1 ;  /* 0x0000001811c77211 */ /* 0x080fe200078208ff */
[----:B------:R-:W-:Y:S01]  /*4440*/  IMAD R250, R250, UR40, RZ ;  /* 0x00000028fafa7c24 */ /* 0x000fe2000f8e02ff */
[-C--:B------:R-:W-:Y:S01]  /*4450*/  LEA.HI.X.SX32 R60, R8, R25.reuse, 0x1, P4 ;  /* 0x00000019083c7211 */ /* 0x080fe200020f0eff */
[----:B------:R-:W-:Y:S01]  /*4460*/  IMAD R249, R249, UR40, RZ ;  /* 0x00000028f9f97c24 */ /* 0x000fe2000f8e02ff */
[-C--:B------:R-:W-:Y:S01]  /*4470*/  LEA.HI.X.SX32 R74, R22, R25.reuse, 0x1, P6 ;  /* 0x00000019164a7211 */ /* 0x080fe200030f0eff */
[----:B------:R-:W-:Y:S01]  /*4480*/  IMAD R248, R248, UR40, RZ ;  /* 0x00000028f8f87c24 */ /* 0x000fe2000f8e02ff */
[----:B------:R-:W-:Y:S01]  /*4490*/  LEA.HI.X.SX32 R170, R27, R25, 0x1, P5 ;  /* 0x000000191baa7211 */ /* 0x000fe200028f0eff */
[----:B------:R-:W-:Y:S01]  /*44a0*/  IMAD R247, R247, UR40, RZ ;  /* 0x00000028f7f77c24 */ /* 0x000fe2000f8e02ff */
[-C--:B------:R-:W-:Y:S01]  /*44b0*/  LEA R196, P4, R14, R24.reuse, 0x1 ;  /* 0x000000180ec47211 */ /* 0x080fe200078808ff */
[----:B------:R-:W-:Y:S01]  /*44c0*/  IMAD R78, R90, UR40, RZ ;  /* 0x000000285a4e7c24 */ /* 0x000fe2000f8e02ff */
[----:B------:R-:W-:-:S02]  /*44d0*/  LEA R11, P6, R28, R24, 0x1 ;  /* 0x000000181c0b7211 */ /* 0x000fc400078c08ff */
[-C--:B------:R-:W-:Y:S02]  /*44e0*/  LEA R16, P5, R33, R24.reuse, 0x1 ;  /* 0x0000001821107211 */ /* 0x080fe400078a08ff */
[-C--:B------:R-:W-:Y:S02]  /*44f0*/  LEA.HI.X.SX32 R164, R7, R25.reuse, 0x1, P3 ;  /* 0x0000001907a47211 */ /* 0x080fe400018f0eff */
[-C--:B------:R-:W-:Y:S02]  /*4500*/  LEA.HI.X.SX32 R64, R12, R25.reuse, 0x1, P2 ;  /* 0x000000190c407211 */ /* 0x080fe400010f0eff */
[----:B------:R-:W-:Y:S02]  /*4510*/  LEA.HI.X.SX32 R69, R17, R25, 0x1, P1 ;  /* 0x0000001911457211 */ /* 0x000fe400008f0eff */
[-C--:B------:R-:W-:Y:S02]  /*4520*/  LEA R195, P3, R13, R24.reuse, 0x1 ;  /* 0x000000180dc37211 */ /* 0x080fe400078608ff */
        /* <DEDUP_REMOVED lines=19> */
[-C--:B------:R-:W-:Y:S02]  /*4660*/  LEA.HI.X.SX32 R71, R19, R25.reuse, 0x1, P3 ;  /* 0x0000001913477211 */ /* 0x080fe400018f0eff */
[-C--:B------:R-:W-:Y:S02]  /*4670*/  LEA.HI.X.SX32 R188, R5, R25.reuse, 0x1, P2 ;  /* 0x0000001905bc7211 */ /* 0x080fe400010f0eff */
[----:B------:R-:W-:Y:S02]  /*4680*/  LEA.HI.X.SX32 R171, R29, R25, 0x1, P1 ;  /* 0x000000191dab7211 */ /* 0x000fe400008f0eff */
[----:B------:R-:W-:Y:S02]  /*4690*/  CS2R R28, SRZ ;  /* 0x00000000001c7805 */ /* 0x000fe4000001ff00 */
[-C--:B------:R-:W-:Y:S02]  /*46a0*/  LEA R224, P3, R42, R24.reuse, 0x1 ;  /* 0x000000182ae07211 */ /* 0x080fe400078608ff */
[----:B------:R-:W-:-:S02]  /*46b0*/  LEA R9, P4, R26, R24, 0x1 ;  /* 0x000000181a097211 */ /* 0x000fc400078808ff */
[-C--:B------:R-:W-:Y:S02]  /*46c0*/  LEA R13, P2, R30, R24.reuse, 0x1 ;  /* 0x000000181e0d7211 */ /* 0x080fe400078408ff */
[-C--:B------:R-:W-:Y:S02]  /*46d0*/  LEA R18, P1, R35, R24.reuse, 0x1 ;  /* 0x0000001823127211 */ /* 0x080fe400078208ff */
[-C--:B------:R-:W-:Y:S02]  /*46e0*/  LEA.HI.X.SX32 R179, R40, R25.reuse, 0x1, P6 ;  /* 0x0000001928b37211 */ /* 0x080fe400030f0eff */
[----:B------:R-:W-:Y:S02]  /*46f0*/  LEA.HI.X.SX32 R183, R53, R25, 0x1, P5 ;  /* 0x0000001935b77211 */ /* 0x000fe400028f0eff */
[----:B------:R-:W-:Y:S02]  /*4700*/  CS2R R52, SRZ ;  /* 0x0000000000347805 */ /* 0x000fe4000001ff00 */
[----:B------:R-:W-:-:S02]  /*4710*/  LEA R19, P6, R55, R24, 0x1 ;  /* 0x0000001837137211 */ /* 0x000fc400078c08ff */
[----:B------:R-:W-:Y:S02]  /*4720*/  LEA R227, P5, R84, R24, 0x1 ;  /* 0x0000001854e37211 */ /* 0x000fe400078a08ff */
[-C--:B------:R-:W-:Y:S02]  /*4730*/  LEA.HI.X.SX32 R140, R42, R25.reuse, 0x1, P3 ;  /* 0x000000192a8c7211 */ /* 0x080fe400018f0eff */
[-C--:B------:R-:W-:Y:S02]  /*4740*/  LEA.HI.X.SX32 R138, R26, R25.reuse, 0x1, P4 ;  /* 0x000000191a8a7211 */ /* 0x080fe400020f0eff */
[----:B------:R-:W-:Y:S02]  /*4750*/  CS2R R26, SRZ ;  /* 0x00000000001a7805 */ /* 0x000fe4000001ff00 */
[-C--:B------:R-:W-:Y:S02]  /*4760*/  LEA.HI.X.SX32 R134, R30, R25.reuse, 0x1, P2 ;  /* 0x000000191e867211 */ /* 0x080fe400010f0eff */
[----:B------:R-:W-:-:S02]  /*4770*/  LEA.HI.X.SX32 R175, R35, R25, 0x1, P1 ;  /* 0x0000001923af7211 */ /* 0x000fc400008f0eff */
[----:B------:R-:W-:Y:S02]  /*4780*/  CS2R R34, SRZ ;  /* 0x0000000000227805 */ /* 0x000fe4000001ff00 */
[-C--:B------:R-:W-:Y:S02]  /*4790*/  LEA R14, P3, R31, R24.reuse, 0x1 ;  /* 0x000000181f0e7211 */ /* 0x080fe400078608ff */
[-C--:B------:R-:W-:Y:S02]  /*47a0*/  LEA R15, P4, R32, R24.reuse, 0x1 ;  /* 0x00000018200f7211 */ /* 0x080fe400078808ff */
[-C--:B------:R-:W-:Y:S02]  /*47b0*/  LEA R6, P2, R36, R24.reuse, 0x1 ;  /* 0x0000001824067211 */ /* 0x080fe400078408ff */
[----:B------:R-:W-:Y:S02]  /*47c0*/  LEA R23, P1, R41, R24, 0x1 ;  /* 0x0000001829177211 */ /* 0x000fe400078208ff */
[----:B------:R-:W-:-:S02]  /*47d0*/  LEA.HI.X.SX32 R184, R55, R25, 0x1, P6 ;  /* 0x0000001937b87211 */ /* 0x000fc400030f0eff */
[----:B------:R-:W-:Y:S02]  /*47e0*/  CS2R R54, SRZ ;  /* 0x0000000000367805 */ /* 0x000fe4000001ff00 */
[-C--:B------:R-:W-:Y:S02]  /*47f0*/  LEA.HI.X.SX32 R84, R84, R25.reuse, 0x1, P5 ;  /* 0x0000001954547211 */ /* 0x080fe400028f0eff */
[-C--:B------:R-:W-:Y:S02]  /*4800*/  LEA R228, P6, R86, R24.reuse, 0x1 ;  /* 0x0000001856e47211 */ /* 0x080fe400078c08ff */
[----:B------:R-:W-:Y:S02]  /*4810*/  LEA R233, P5, R208, R24, 0x1 ;  /* 0x00000018d0e97211 */ /* 0x000fe400078a08ff */
[----:B------:R-:W-:Y:S02]  /*4820*/  LEA.HI.X.SX32 R172, R31, R25, 0x1, P3 ;  /* 0x000000191fac7211 */ /* 0x000fe400018f0eff */
[----:B------:R-:W-:-:S02]  /*4830*/  CS2R R30, SRZ ;  /* 0x00000000001e7805 */ /* 0x000fc4000001ff00 */
[-C--:B------:R-:W-:Y:S02]  /*4840*/  LEA.HI.X.SX32 R132, R32, R25.reuse, 0x1, P4 ;  /* 0x0000001920847211 */ /* 0x080fe400020f0eff */
[----:B------:R-:W-:Y:S02]  /*4850*/  CS2R R32, SRZ ;  /* 0x0000000000207805 */ /* 0x000fe4000001ff00 */
[-C--:B------:R-:W-:Y:S02]  /*4860*/  LEA.HI.X.SX32 R176, R36, R25.reuse, 0x1, P2 ;  /* 0x0000001924b07211 */ /* 0x080fe400010f0eff */
[----:B------:R-:W-:Y:S02]  /*4870*/  LEA.HI.X.SX32 R180, R41, R25, 0x1, P1 ;  /* 0x0000001929b47211 */ /* 0x000fe400008f0eff */
[----:B------:R-:W-:Y:S02]  /*4880*/  CS2R R40, SRZ ;  /* 0x0000000000287805 */ /* 0x000fe4000001ff00 */
[----:B------:R-:W-:-:S02]  /*4890*/  LEA R59, P3, R38, R24, 0x1 ;  /* 0x00000018263b7211 */ /* 0x000fc400078608ff */
[-C--:B------:R-:W-:Y:S02]  /*48a0*/  LEA R58, P4, R37, R24.reuse, 0x1 ;  /* 0x00000018253a7211 */ /* 0x080fe400078808ff */
[-C--:B------:R-:W-:Y:S02]  /*48b0*/  LEA R22, P2, R47, R24.reuse, 0x1 ;  /* 0x000000182f167211 */ /* 0x080fe400078408ff */
[-C--:B------:R-:W-:Y:S02]  /*48c0*/  LEA R7, P1, R43, R24.reuse, 0x1 ;  /* 0x000000182b077211 */ /* 0x080fe400078208ff */
[-C--:B------:R-:W-:Y:S02]  /*48d0*/  LEA.HI.X.SX32 R86, R86, R25.reuse, 0x1, P6 ;  /* 0x0000001956567211 */ /* 0x080fe400030f0eff */
[----:B------:R-:W-:Y:S02]  /*48e0*/  LEA.HI.X.SX32 R208, R208, R25, 0x1, P5 ;  /* 0x00000019d0d07211 */ /* 0x000fe400028f0eff */
[----:B------:R-:W-:-:S02]  /*48f0*/  LEA R234, P6, R77, R24, 0x1 ;  /* 0x000000184dea7211 */ /* 0x000fc400078c08ff */
[-C--:B------:R-:W-:Y:S02]  /*4900*/  LEA R239, P5, R87, R24.reuse, 0x1 ;  /* 0x0000001857ef7211 */ /* 0x080fe400078a08ff */
[----:B------:R-:W-:Y:S01]  /*4910*/  LEA R76, P0, R3, UR6, 0x1 ;  /* 0x00000006034c7c11 */ /* 0x000fe2000f8008ff */
[----:B------:R-:W-:Y:S01]  /*4920*/  UIADD3 UR6, UR12, 0x4000, URZ ;  /* 0x000040000c067890 */ /* 0x000fe2000fffe03f */
[-C--:B------:R-:W-:Y:S02]  /*4930*/  LEA.HI.X.SX32 R130, R38, R25.reuse, 0x1, P3 ;  /* 0x0000001926827211 */ /* 0x080fe400018f0eff */
[----:B------:R-:W-:Y:S02]  /*4940*/  CS2R R38, SRZ ;  /* 0x0000000000267805 */ /* 0x000fe4000001ff00 */
[-C--:B------:R-:W-:Y:S01]  /*4950*/  LEA.HI.X.SX32 R177, R37, R25.reuse, 0x1, P4 ;  /* 0x0000001925b17211 */ /* 0x080fe200020f0eff */
[----:B------:R-:W-:Y:S01]  /*4960*/  USHF.R.U32.HI UR10, URZ, 0x4, UR6 ;  /* 0x000000043f0a7899 */ /* 0x000fe20008011606 */
[-C--:B------:R-:W-:Y:S01]  /*4970*/  LEA.HI.X.SX32 R181, R47, R25.reuse, 0x1, P2 ;  /* 0x000000192fb57211 */ /* 0x080fe200010f0eff */
[----:B------:R-:W-:Y:S01]  /*4980*/  UIADD3 UR6, UP0, UR8, 0x80, URZ ;  /* 0x0000008008067890 */ /* 0x000fe2000ff1e03f */
[----:B------:R-:W-:Y:S01]  /*4990*/  LEA.HI.X.SX32 R187, R43, R25, 0x1, P1 ;  /* 0x000000192bbb7211 */ /* 0x000fe200008f0eff */
[----:B------:R-:W-:Y:S01]  /*49a0*/  USGXT.U32 UR10, UR10, 0xe ;  /* 0x0000000e0a0a789a */ /* 0x000fe20008000000 */
[----:B------:R-:W-:-:S02]  /*49b0*/  LEA R21, P3, R49, R24, 0x1 ;  /* 0x0000001831157211 */ /* 0x000fc400078608ff */
[----:B------:R-:W-:Y:S02]  /*49c0*/  CS2R R36, SRZ ;  /* 0x0000000000247805 */ /* 0x000fe4000001ff00 */
[-C--:B------:R-:W-:Y:S02]  /*49d0*/  LEA R5, P4, R51, R24.reuse, 0x1 ;  /* 0x0000001833057211 */ /* 0x080fe400078808ff */
[----:B------:R-:W-:Y:S02]  /*49e0*/  CS2R R42, SRZ ;  /* 0x00000000002a7805 */ /* 0x000fe4000001ff00 */
[-C--:B------:R-:W-:Y:S02]  /*49f0*/  LEA R8, P2, R186, R24.reuse, 0x1 ;  /* 0x00000018ba087211 */ /* 0x080fe400078408ff */
[----:B------:R-:W-:Y:S02]  /*4a00*/  CS2R R46, SRZ ;  /* 0x00000000002e7805 */ /* 0x000fe4000001ff00 */
[----:B------:R-:W-:-:S02]  /*4a10*/  LEA R229, P1, R204, R24, 0x1 ;  /* 0x00000018cce57211 */ /* 0x000fc400078208ff */
[-C--:B------:R-:W-:Y:S02]  /*4a20*/  LEA.HI.X.SX32 R209, R77, R25.reuse, 0x1, P6 ;  /* 0x000000194dd17211 */ /* 0x080fe400030f0eff */
[-C--:B------:R-:W-:Y:S02]  /*4a30*/  LEA.HI.X.SX32 R214, R87, R25.reuse, 0x1, P5 ;  /* 0x0000001957d67211 */ /* 0x080fe400028f0eff */
[----:B------:R-:W-:Y:S02]  /*4a40*/  LEA R242, P5, R4, R24, 0x1 ;  /* 0x0000001804f27211 */ /* 0x000fe400078a08ff */
[----:B------:R-:W-:Y:S01]  /*4a50*/  LEA.HI.X.SX32 R77, R3, UR7, 0x1, P0 ;  /* 0x00000007034d7c11 */ /* 0x000fe200080f0eff */
[----:B------:R-:W-:Y:S01]  /*4a60*/  UIADD3.X UR7, UR4, 0x40000040, URZ, UP0, !UPT ;  /* 0x4000004004077890 */ /* 0x000fe200087fe43f */
[----:B------:R-:W-:Y:S02]  /*4a70*/  LEA.HI.X.SX32 R182, R49, R25, 0x1, P3 ;  /* 0x0000001931b67211 */ /* 0x000fe400018f0eff */
[----:B------:R-:W-:-:S02]  /*4a80*/  CS2R R48, SRZ ;  /* 0x0000000000307805 */ /* 0x000fc4000001ff00 */
[-C--:B------:R-:W-:Y:S02]  /*4a90*/  LEA.HI.X.SX32 R185, R51, R25.reuse, 0x1, P4 ;  /* 0x0000001933b97211 */ /* 0x080fe400020f0eff */
[----:B------:R-:W-:Y:S02]  /*4aa0*/  CS2R R50, SRZ ;  /* 0x0000000000327805 */ /* 0x000fe4000001ff00 */
[-C--:B------:R-:W-:Y:S01]  /*4ab0*/  LEA.HI.X.SX32 R186, R186, R25.reuse, 0x1, P2 ;  /* 0x00000019baba7211 */ /* 0x080fe200010f0eff */
[----:B------:R-:W-:Y:S01]  /*4ac0*/  UMOV UR4, UR6 ;  /* 0x0000000600047c82 */ /* 0x000fe20008000000 */
[----:B------:R-:W-:Y:S02]  /*4ad0*/  LEA.HI.X.SX32 R204, R204, R25, 0x1, P1 ;  /* 0x00000019cccc7211 */ /* 0x000fe400008f0eff */
[----:B------:R-:W-:Y:S02]  /*4ae0*/  LOP3.LUT R3, R0, 0x6a, RZ, 0xfc, !PT ;  /* 0x0000006a00037812 */ /* 0x000fe400078efcff */
[----:B------:R-:W-:-:S02]  /*4af0*/  LEA R225, P3, R80, R24, 0x1 ;  /* 0x0000001850e17211 */ /* 0x000fc400078608ff */
        /* <DEDUP_REMOVED lines=8> */
[----:B------:R-:W-:Y:S01]  /*4b80*/  LOP3.LUT R4, R0, 0x6c, RZ, 0xfc, !PT ;  /* 0x0000006c00047812 */ /* 0x000fe200078efcff */
[----:B------:R-:W-:Y:S01]  /*4b90*/  IMAD R3, R129, UR40, RZ ;  /* 0x0000002881037c24 */ /* 0x000fe2000f8e02ff */
[-C--:B------:R-:W-:Y:S01]  /*4ba0*/  LEA.HI.X.SX32 R80, R80, R25.reuse, 0x1, P3 ;  /* 0x0000001950507211 */ /* 0x080fe200018f0eff */
[----:B------:R-:W-:Y:S01]  /*4bb0*/  IMAD R3, R127, UR40, RZ ;  /* 0x000000287f037c24 */ /* 0x000fe2000f8e02ff */
[-C--:B------:R-:W-:Y:S01]  /*4bc0*/  LEA.HI.X.SX32 R82, R82, R25.reuse, 0x1, P4 ;  /* 0x0000001952527211 */ /* 0x080fe200020f0eff */
[----:B------:R-:W-:Y:S01]  /*4bd0*/  IMAD R4, R4, UR40, RZ ;  /* 0x0000002804047c24 */ /* 0x000fe2000f8e02ff */
[-C--:B------:R-:W-:Y:S01]  /*4be0*/  LEA.HI.X.SX32 R205, R205, R25.reuse, 0x1, P2 ;  /* 0x00000019cdcd7211 */ /* 0x080fe200010f0eff */
[----:B------:R-:W-:Y:S01]  /*4bf0*/  IMAD R4, R147, UR9, RZ ;  /* 0x0000000993047c24 */ /* 0x000fe2000f8e02ff */
[-C--:B------:R-:W-:Y:S01]  /*4c00*/  LEA.HI.X.SX32 R210, R79, R25.reuse, 0x1, P1 ;  /* 0x000000194fd27211 */ /* 0x080fe200008f0eff */
[----:B------:R-:W-:Y:S01]  /*4c10*/  IMAD R3, R125, UR40, RZ ;  /* 0x000000287d037c24 */ /* 0x000fe2000f8e02ff */
[-C--:B------:R-:W-:Y:S01]  /*4c20*/  LEA R231, P3, R206, R24.reuse, 0x1 ;  /* 0x00000018cee77211 */ /* 0x080fe200078608ff */
[----:B------:R-:W-:Y:S01]  /*4c30*/  UIADD3 UR9, UP0, UR10, 0x2, URZ ;  /* 0x000000020a097890 */ /* 0x000fe2000ff1e03f */
[-C--:B------:R-:W-:Y:S01]  /*4c40*/  LEA R232, P4, R207, R24.reuse, 0x1 ;  /* 0x00000018cfe87211 */ /* 0x080fe200078808ff */
[----:B------:R-:W-:Y:S01]  /*4c50*/  IMAD R3, R122, UR40, RZ ;  /* 0x000000287a037c24 */ /* 0x000fe2000f8e02ff */
[-C--:B------:R-:W-:Y:S01]  /*4c60*/  LEA R236, P2, R81, R24.reuse, 0x1 ;  /* 0x0000001851ec7211 */ /* 0x080fe200078408ff */
[----:B------:R-:W-:Y:S01]  /*4c70*/  IMAD R3, R121, UR40, RZ ;  /* 0x0000002879037c24 */ /* 0x000fe2000f8e02ff */
[----:B------:R-:W-:Y:S01]  /*4c80*/  LOP3.LUT R79, R0, 0x70, RZ, 0xfc, !PT ;  /* 0x00000070004f7812 */ /* 0x000fe200078efcff */
[----:B------:R-:W-:Y:S01]  /*4c90*/  IMAD R3, R119, UR40, RZ ;  /* 0x0000002877037c24 */ /* 0x000fe2000f8e02ff */
[-C--:B------:R-:W-:Y:S01]  /*4ca0*/  LEA.HI.X.SX32 R206, R206, R25.reuse, 0x1, P3 ;  /* 0x00000019cece7211 */ /* 0x080fe200018f0eff */
[----:B------:R-:W-:Y:S01]  /*4cb0*/  UIADD3.X UR11, UR5, 0x40000040, URZ, UP0, !UPT ;  /* 0x40000040050b7890 */ /* 0x000fe200087fe43f */
        /* <DEDUP_REMOVED lines=8> */
[----:B------:R-:W-:Y:S01]  /*4d40*/  LOP3.LUT R81, R0, 0x72, RZ, 0xfc, !PT ;  /* 0x0000007200517812 */ /* 0x000fe200078efcff */
[----:B------:R-:W-:Y:S01]  /*4d50*/  IMAD R79, R131, UR40, RZ ;  /* 0x00000028834f7c24 */ /* 0x000fe2000f8e02ff */
        /* <DEDUP_REMOVED lines=12> */
[----:B------:R-:W-:Y:S01]  /*4e20*/  LEA R245, P4, R97, R24, 0x1 ;  /* 0x0000001861f57211 */ /* 0x000fe200078808ff */
[----:B------:R-:W-:Y:S01]  /*4e30*/  IMAD R79, R111, UR40, RZ ;  /* 0x000000286f4f7c24 */ /* 0x000fe2000f8e02ff */
[----:B------:R-:W-:Y:S01]  /*4e40*/  SHF.R.S32.HI R3, RZ, 0x1f, R4 ;  /* 0x0000001fff037819 */ /* 0x000fe20000011404 */
[----:B------:R-:W-:Y:S01]  /*4e50*/  IMAD R81, R109, UR40, RZ ;  /* 0x000000286d517c24 */ /* 0x000fe2000f8e02ff */
[-C--:B------:R-:W-:Y:S01]  /*4e60*/  LEA.HI.X.SX32 R215, R89, R25.reuse, 0x1, P6 ;  /* 0x0000001959d77211 */ /* 0x080fe200030f0eff */
[----:B------:R-:W-:Y:S01]  /*4e70*/  IMAD R79, R108, UR40, RZ ;  /* 0x000000286c4f7c24 */ /* 0x000fe2000f8e02ff */
[----:B------:R-:W-:Y:S01]  /*4e80*/  LOP3.LUT R89, R0, 0x7c, RZ, 0xfc, !PT ;  /* 0x0000007c00597812 */ /* 0x000fe200078efcff */
[----:B------:R-:W-:Y:S01]  /*4e90*/  IMAD R81, R106, UR40, RZ ;  /* 0x000000286a517c24 */ /* 0x000fe2000f8e02ff */
[C---:B------:R-:W-:Y:S01]  /*4ea0*/  LOP3.LUT R87, R0.reuse, 0x78, RZ, 0xfc, !PT ;  /* 0x0000007800577812 */ /* 0x040fe200078efcff */
[----:B------:R-:W-:Y:S01]  /*4eb0*/  IMAD R79, R105, UR40, RZ ;  /* 0x00000028694f7c24 */ /* 0x000fe2000f8e02ff */
[C---:B------:R-:W-:Y:S01]  /*4ec0*/  LOP3.LUT R85, R0.reuse, 0x76, RZ, 0xfc, !PT ;  /* 0x0000007600557812 */ /* 0x040fe200078efcff */
[----:B------:R-:W-:Y:S01]  /*4ed0*/  UMOV UR5, UR7 ;  /* 0x0000000700057c82 */ /* 0x000fe20008000000 */
[----:B------:R-:W-:Y:S01]  /*4ee0*/  LOP3.LUT R83, R0, 0x74, RZ, 0xfc, !PT ;  /* 0x0000007400537812 */ /* 0x000fe200078efcff */
[----:B------:R-:W-:Y:S01]  /*4ef0*/  IMAD R81, R103, UR40, RZ ;  /* 0x0000002867517c24 */ /* 0x000fe2000f8e02ff */
[-C--:B------:R-:W-:Y:S01]  /*4f00*/  LEA.HI.X.SX32 R216, R91, R25.reuse, 0x1, P1 ;  /* 0x000000195bd87211 */ /* 0x080fe200008f0eff */
[----:B------:R-:W-:Y:S01]  /*4f10*/  IMAD R79, R102, UR40, RZ ;  /* 0x00000028664f7c24 */ /* 0x000fe2000f8e02ff */
[-C--:B------:R-:W-:Y:S01]  /*4f20*/  LEA.HI.X.SX32 R217, R93, R25.reuse, 0x1, P2 ;  /* 0x000000195dd97211 */ /* 0x080fe200010f0eff */
[----:B------:R-:W-:Y:S01]  /*4f30*/  UMOV UR6, UR9 ;  /* 0x0000000900067c82 */ /* 0x000fe20008000000 */
[-C--:B------:R-:W-:Y:S01]  /*4f40*/  LEA.HI.X.SX32 R218, R95, R25.reuse, 0x1, P3 ;  /* 0x000000195fda7211 */ /* 0x080fe200018f0eff */
[----:B------:R-:W-:Y:S01]  /*4f50*/  UMOV UR7, UR11 ;  /* 0x0000000b00077c82 */ /* 0x000fe20008000000 */
[----:B------:R-:W-:-:S02]  /*4f60*/  LEA.HI.X.SX32 R219, R97, R25, 0x1, P4 ;  /* 0x0000001961db7211 */ /* 0x000fc400020f0eff */
[----:B------:R-:W-:Y:S02]  /*4f70*/  CS2R R24, SRZ ;  /* 0x0000000000187805 */ /* 0x000fe4000001ff00 */
[----:B------:R-:W-:Y:S01]  /*4f80*/  SHF.L.U64.HI R3, R4, 0x1, R3 ;  /* 0x0000000104037819 */ /* 0x000fe20000010203 */
[----:B------:R-:W-:Y:S01]  /*4f90*/  IMAD R81, R100, UR40, RZ ;  /* 0x0000002864517c24 */ /* 0x000fe2000f8e02ff */
[----:B------:R-:W-:Y:S01]  /*4fa0*/  SHF.R.S32.HI R246, RZ, 0x7, R246 ;  /* 0x00000007fff67819 */ /* 0x000fe200000114f6 */
[----:B------:R-:W-:Y:S01]  /*4fb0*/  IMAD R79, R98, UR40, RZ ;  /* 0x00000028624f7c24 */ /* 0x000fe2000f8e02ff */
[----:B------:R-:W-:Y:S01]  /*4fc0*/  SHF.L.U32 R4, R4, 0x1, RZ ;  /* 0x0000000104047819 */ /* 0x000fe200000006ff */
[----:B------:R-:W-:Y:S01]  /*4fd0*/  IMAD R89, R89, UR40, RZ ;  /* 0x0000002859597c24 */ /* 0x000fe2000f8e02ff */
[----:B------:R-:W-:Y:S01]  /*4fe0*/  UIADD3.64 UR16, UR4, 0x80, URZ ;  /* 0x0000008004107897 */ /* 0x000fe2000fffe03f */
        /* <DEDUP_REMOVED lines=9> */
[----:B------:R-:W-:-:S02]  /*5080*/  UIADD3.64 UR36, UR4, 0x300, URZ ;  /* 0x0000030004247897 */ /* 0x000fc4000fffe03f */
[----:B------:R-:W-:Y:S02]  /*5090*/  UIADD3.64 UR18, UR6, 0x2, URZ ;  /* 0x0000000206127897 */ /* 0x000fe4000fffe03f */
[----:B------:R-:W-:Y:S02]  /*50a0*/  UIADD3.64 UR22, UR6, 0x4, URZ ;  /* 0x0000000406167897 */ /* 0x000fe4000fffe03f */
[----:B------:R-:W-:Y:S02]  /*50b0*/  UIADD3.64 UR26, UR6, 0x1fe, URZ ;  /* 0x000001fe061a7897 */ /* 0x000fe4000fffe03f */
[----:B------:R-:W-:Y:S02]  /*50c0*/  UIADD3.64 UR30, UR6, 0x200, URZ ;  /* 0x00000200061e7897 */ /* 0x000fe4000fffe03f */
[----:B------:R-:W-:Y:S02]  /*50d0*/  UIADD3.64 UR34, UR6, 0x202, URZ ;  /* 0x0000020206227897 */ /* 0x000fe4000fffe03f */
[----:B------:R-:W-:Y:S01]  /*50e0*/  UIADD3.64 UR38, UR6, 0x204, URZ ;  /* 0x0000020406267897 */ /* 0x000fe2000fffe03f */
[----:B------:R-:W-:-:S11]  /*50f0*/  ULDC UR40, c[0x0][0x238] ;  /* 0x00008e0000287ab9 */ /* 0x000fd60000000800 */
.L_x_1:
[C---:B------:R-:W-:Y:S01]  /*5100*/  ISETP.GE.AND P0, PT, R0.reuse, UR13, PT ;  /* 0x0000000d00007c0c */ /* 0x040fe2000bf06270 */
[C---:B------:R-:W-:Y:S01]  /*5110*/  IMAD R78, R0.reuse, UR40, RZ ;  /* 0x00000028004e7c24 */ /* 0x040fe2000f8e02ff */
[----:B------:R-:W-:Y:S01]  /*5120*/  LOP3.LUT R88, R0, 0x4, RZ, 0xfc, !PT ;  /* 0x0000000400587812 */ /* 0x000fe200078efcff */
[----:B------:R-:W-:Y:S01]  /*5130*/  ULDC UR41, c[0x0][0x238] ;  /* 0x00008e0000297ab9 */ /* 0x000fe20000000800 */
[----:B------:R-:W-:Y:S01]  /*5140*/  PRMT R133, RZ, 0x7610, R133 ;  /* 0x00007610ff857816 */ /* 0x000fe20000000085 */
[----:B------:R-:W-:Y:S01]  /*5150*/  IMAD.WIDE R78, R78, 0x2, R76 ;  /* 0x000000024e4e7825 */ /* 0x000fe200078e024c */
[----:B------:R-:W-:Y:S01]  /*5160*/  ISETP.GE.AND P2, PT, R88, UR13, PT ;  /* 0x0000000d58007c0c */ /* 0x000fe2000bf46270 */
[----:B------:R-:W-:Y:S01]  /*5170*/  ULDC UR9, c[0x0][0x238] ;  /* 0x00008e0000097ab9 */ /* 0x000fe20000000800 */
[C---:B------:R-:W-:Y:S01]  /*5180*/  LOP3.LUT R90, R0.reuse, 0x6, RZ, 0xfc, !PT ;  /* 0x00000006005a7812 */ /* 0x040fe200078efcff */
[----:B------:R-:W-:Y:S01]  /*5190*/  ULDC UR42, c[0x0][0x238] ;  /* 0x00008e00002a7ab9 */ /* 0x000fe20000000800 */
[C---:B------:R-:W-:Y:S01]  /*51a0*/  LOP3.LUT R88, R0.reuse, 0xa, RZ, 0xfc, !PT ;  /* 0x0000000a00587812 */ /* 0x040fe200078efcff */
[----:B------:R-:W-:Y:S01]  /*51b0*/  ULDC UR11, c[0x0][0x238] ;  /* 0x00008e00000b7ab9 */ /* 0x000fe20000000800 */
[----:B------:R-:W-:Y:S01]  /*51c0*/  LOP3.LUT R89, R0, 0x2, RZ, 0xfc, !PT ;  /* 0x0000000200597812 */ /* 0x000fe200078efcff */
[----:B------:R0:W2:Y:S01]  /*51d0*/  @!P0 LDG.E.U16 R133, desc[UR14][R78.64] ;  /* 0x0000000e4e858981 */ /* 0x0000a2000c1e1500 */
[----:B------:R-:W-:-:S02]  /*51e0*/  ISETP.GE.AND P0, PT, R90, UR13, PT ;  /* 0x0000000d5a007c0c */ /* 0x000fc4000bf06270 */
[----:B------:R-:W-:Y:S02]  /*51f0*/  ISETP.GE.AND P4, PT, R88, UR13, PT ;  /* 0x0000000d58007c0c */ /* 0x000fe4000bf86270 */
[----:B------:R-:W-:Y:S01]  /*5200*/  LOP3.LUT R88, R0, 0x2, RZ, 0xfc, !PT ;  /* 0x0000000200587812 */ /* 0x000fe200078efcff */
[----:B------:R-:W-:Y:S01]  /*5210*/  IMAD R90, R90, UR41, RZ ;  /* 0x000000295a5a7c24 */ /* 0x000fe2000f8e02ff */
[----:B------:R-:W-:Y:S01]  /*5220*/  LOP3.LUT R96, R0, 0xa, RZ, 0xfc, !PT ;  /* 0x0000000a00607812 */ /* 0x000fe200078efcff */
[----:B------:R-:W-:Y:S01]  /*5230*/  ULDC UR41, c[0x0][0x238] ;  /* 0x00008e0000297ab9 */ /* 0x000fe20000000800 */
[----:B------:R-:W-:Y:S01]  /*5240*/  PRMT R108, RZ, 0x7610, R108 ;  /* 0x00007610ff6c7816 */ /* 0x000fe2000000006c */
[----:B------:R-:W-:Y:S01]  /*5250*/  IMAD R88, R88, UR9, RZ ;  /* 0x0000000958587c24 */ /* 0x000fe2000f8e02ff */
[----:B------:R-:W-:Y:S01]  /*5260*/  ULDC UR9, c[0x0][0x238] ;  /* 0x00008e0000097ab9 */ /* 0x000fe20000000800 */
[----:B------:R-:W-:Y:S01]  /*5270*/  IMAD.WIDE R90, R90, 0x2, R76 ;  /* 0x000000025a5a7825 */ /* 0x000fe200078e024c */
[----:B------:R-:W-:-:S02]  /*5280*/  LOP3.LUT R104, R0, 0xc, RZ, 0xfc, !PT ;  /* 0x0000000c00687812 */ /* 0x000fc400078efcff */
[----:B------:R-:W-:Y:S01]  /*5290*/  PRMT R102, RZ, 0x7610, R102 ;  /* 0x00007610ff667816 */ /* 0x000fe20000000066 */
[----:B------:R-:W-:Y:S01]  /*52a0*/  IMAD R96, R96, UR9, RZ ;  /* 0x0000000960607c24 */ /* 0x000fe2000f8e02ff */
[----:B------:R-:W3:Y:S01]  /*52b0*/  @!P0 LDG.E.U16 R108, desc[UR14][R90.64] ;  /* 0x0000000e5a6c8981 */ /* 0x000ee2000c1e1500 */
[----:B------:R-:W-:Y:S01]  /*52c0*/  ISETP.GE.AND P1, PT, R89, UR13, PT ;  /* 0x0000000d59007c0c */ /* 0x000fe2000bf26270 */
[--C-:B0-----:R-:W-:Y:S01]  /*52d0*/  IMAD.WIDE R78, R88, 0x2, R76.reuse ;  /* 0x00000002584e7825 */ /* 0x101fe200078e024c */
[----:B------:R-:W-:Y:S01]  /*52e0*/  ISETP.GE.AND P0, PT, R104, UR13, PT ;  /* 0x0000000d68007c0c */ /* 0x000fe2000bf06270 */
[----:B------:R-:W-:Y:S01]  /*52f0*/  ULDC UR9, c[0x0][0x238] ;  /* 0x00008e0000097ab9 */ /* 0x000fe20000000800 */
[----:B------:R-:W-:Y:S01]  /*5300*/  LOP3.LUT R89, R0, 0x8, RZ, 0xfc, !PT ;  /* 0x0000000800597812 */ /* 0x000fe200078efcff */
[----:B------:R-:W-:Y:S01]  /*5310*/  IMAD.WIDE R96, R96, 0x2, R76 ;  /* 0x0000000260607825 */ /* 0x000fe200078e024c */
[C---:B------:R-:W-:Y:S02]  /*5320*/  LOP3.LUT R88, R0.reuse, 0x4, RZ, 0xfc, !PT ;  /* 0x0000000400587812 */ /* 0x040fe400078efcff */
[----:B------:R-:W-:-:S02]  /*5330*/  LOP3.LUT R104, R0, 0x14, RZ, 0xfc, !PT ;  /* 0x0000001400687812 */ /* 0x000fc400078efcff */
[----:B------:R-:W-:Y:S01]  /*5340*/  LOP3.LUT R92, R0, 0x8, RZ, 0xfc, !PT ;  /* 0x00000008005c7812 */ /* 0x000fe200078efcff */
[----:B------:R-:W4:Y:S01]  /*5350*/  @!P4 LDG.E.U16 R102, desc[UR14][R96.64] ;  /* 0x0000000e6066c981 */ /* 0x000f22000c1e1500 */
[----:B------:R-:W-:Y:S01]  /*5360*/  ISETP.GE.AND P3, PT, R89, UR13, PT ;  /* 0x0000000d59007c0c */ /* 0x000fe2000bf66270 */
[----:B------:R-:W-:Y:S01]  /*5370*/  IMAD R88, R88, UR42, RZ ;  /* 0x0000002a58587c24 */ /* 0x000fe2000f8e02ff */
[----:B------:R-:W-:Y:S01]  /*5380*/  ISETP.GE.AND P4, PT, R104, UR13, PT ;  /* 0x0000000d68007c0c */ /* 0x000fe2000bf86270 */
[----:B------:R-:W-:Y:S01]  /*5390*/  IMAD R92, R92, UR11, RZ ;  /* 0x0000000b5c5c7c24 */ /* 0x000fe2000f8e02ff */
[----:B------:R-:W-:Y:S02]  /*53a0*/  LOP3.LUT R104, R0, 0xc, RZ, 0xfc, !PT ;  /* 0x0000000c00687812 */ /* 0x000fe400078efcff */
[----:B------:R-:W-:Y:S01]  /*53b0*/  PRMT R95, RZ, 0x7610, R95 ;  /* 0x00007610ff5f7816 */ /* 0x000fe2000000005f */
[----:B------:R-:W-:Y:S01]  /*53c0*/  IMAD.WIDE R88, R88, 0x2, R76 ;  /* 0x0000000258587825 */ /* 0x000fe200078e024c */
[----:B------:R-:W-:Y:S01]  /*53d0*/  PRMT R87, RZ, 0x7610, R87 ;  /* 0x00007610ff577816 */ /* 0x000fe20000000057 */
[----:B------:R-:W-:Y:S01]  /*53e0*/  ULDC UR11, c[0x0][0x238] ;  /* 0x00008e00000b7ab9 */ /* 0x000fe20000000800 */
[----:B------:R-:W-:Y:S01]  /*53f0*/  PRMT R131, RZ, 0x7610, R131 ;  /* 0x00007610ff837816 */ /* 0x000fe20000000083 */
[----:B------:R-:W-:Y:S01]  /*5400*/  IMAD R104, R104, UR9, RZ ;  /* 0x0000000968687c24 */ /* 0x000fe2000f8e02ff */
[----:B------:R-:W-:Y:S01]  /*5410*/  LOP3.LUT R106, R0, 0x10, RZ, 0xfc, !PT ;  /* 0x00000010006a7812 */ /* 0x000fe200078efcff */
[----:B------:R-:W-:Y:S01]  /*5420*/  IMAD.WIDE R92, R92, 0x2, R76 ;  /* 0x000000025c5c7825 */ /* 0x000fe200078e024c */
[----:B------:R0:W5:Y:S01]  /*5430*/  @!P1 LDG.E.U16 R95, desc[UR14][R78.64] ;  /* 0x0000000e4e5f9981 */ /* 0x000162000c1e1500 */
[----:B------:R-:W-:Y:S01]  /*5440*/  LOP3.LUT R105, R0, 0x12, RZ, 0xfc, !PT ;  /* 0x0000001200697812 */ /* 0x000fe200078efcff */
[----:B------:R-:W-:Y:S01]  /*5450*/  ULDC UR9, c[0x0][0x238] ;  /* 0x00008e0000097ab9 */ /* 0x000fe20000000800 */
[----:B------:R-:W-:Y:S01]  /*5460*/  PRMT R101, RZ, 0x7610, R101 ;  /* 0x00007610ff657816 */ /* 0x000fe20000000065 */
[----:B------:R-:W3:Y:S01]  /*5470*/  @!P2 LDG.E.U16 R87, desc[UR14][R88.64] ;  /* 0x0000000e5857a981 */ /* 0x000ee2000c1e1500 */
[C---:B------:R-:W-:Y:S01]  /*5480*/  ISETP.GE.AND P2, PT, R106.reuse, UR13, PT ;  /* 0x0000000d6a007c0c */ /* 0x040fe2000bf46270 */
[----:B------:R-:W-:Y:S01]  /*5490*/  IMAD R106, R106, UR41, RZ ;  /* 0x000000296a6a7c24 */ /* 0x000fe2000f8e02ff */
[----:B------:R-:W-:Y:S01]  /*54a0*/  LOP3.LUT R107, R0, 0xe, RZ, 0xfc, !PT ;  /* 0x0000000e006b7812 */ /* 0x000fe200078efcff */
[----:B------:R1:W4:Y:S01]  /*54b0*/  @!P3 LDG.E.U16 R131, desc[UR14][R92.64] ;  /* 0x0000000e5c83b981 */ /* 0x000322000c1e1500 */
[----:B------:R-:W-:Y:S01]  /*54c0*/  PRMT R100, RZ, 0x7610, R100 ;  /* 0x00007610ff647816 */ /* 0x000fe20000000064 */
[--C-:B0-----:R-:W-:Y:S01]  /*54d0*/  IMAD.WIDE R78, R104, 0x2, R76.reuse ;  /* 0x00000002684e7825 */ /* 0x101fe200078e024c */
[----:B------:R-:W-:Y:S01]  /*54e0*/  LOP3.LUT R104, R0, 0x14, RZ, 0xfc, !PT ;  /* 0x0000001400687812 */ /* 0x000fe200078efcff */
[----:B------:R-:W-:Y:S01]  /*54f0*/  ULDC UR42, c[0x0][0x238] ;  /* 0x00008e00002a7ab9 */ /* 0x000fe20000000800 */
[C---:B------:R-:W-:Y:S01]  /*5500*/  ISETP.GE.AND P3, PT, R105.reuse, UR13, PT ;  /* 0x0000000d69007c0c */ /* 0x040fe2000bf66270 */
[----:B------:R-:W-:Y:S01]  /*5510*/  IMAD R105, R105, UR11, RZ ;  /* 0x0000000b69697c24 */ /* 0x000fe2000f8e02ff */
[----:B------:R-:W-:Y:S01]  /*5520*/  ISETP.GE.AND P1, PT, R107, UR13, PT ;  /* 0x0000000d6b007c0c */ /* 0x000fe2000bf26270 */
[----:B------:R-:W-:Y:S01]  /*5530*/  IMAD R104, R104, UR9, RZ ;  /* 0x0000000968687c24 */ /* 0x000fe2000f8e02ff */
[----:B------:R-:W3:Y:S01]  /*5540*/  @!P0 LDG.E.U16 R101, desc[UR14][R78.64] ;  /* 0x0000000e4e658981 */ /* 0x000ee2000c1e1500 */
[----:B-1----:R-:W-:Y:S01]  /*5550*/  IMAD.WIDE R92, R106, 0x2, R76 ;  /* 0x000000026a5c7825 */ /* 0x002fe200078e024c */
[----:B------:R-:W-:Y:S01]  /*5560*/  LOP3.LUT R106, R0, 0x16, RZ, 0xfc, !PT ;  /* 0x00000016006a7812 */ /* 0x000fe200078efcff */
[----:B------:R-:W-:Y:S01]  /*5570*/  ULDC UR9, c[0x0][0x238] ;  /* 0x00008e0000097ab9 */ /* 0x000fe20000000800 */
[----:B------:R-:W-:Y:S01]  /*5580*/  PRMT R129, RZ, 0x7610, R129 ;  /* 0x00007610ff817816 */ /* 0x000fe20000000081 */
[--C-:B------:R-:W-:Y:S01]  /*5590*/  IMAD.WIDE R96, R105, 0x2, R76.reuse ;  /* 0x0000000269607825 */ /* 0x100fe200078e024c */
[----:B------:R-:W-:Y:S01]  /*55a0*/  ISETP.GE.AND P0, PT, R106, UR13, PT ;  /* 0x0000000d6a007c0c */ /* 0x000fe2000bf06270 */
[----:B------:R-:W-:Y:S01]  /*55b0*/  ULDC UR41, c[0x0][0x238] ;  /* 0x00008e0000297ab9 */ /* 0x000fe20000000800 */
[----:B------:R-:W-:Y:S01]  /*55c0*/  LOP3.LUT R110, R0, 0x1a, RZ, 0xfc, !PT ;  /* 0x0000001a006e7812 */ /* 0x000fe200078efcff */
[----:B------:R-:W-:Y:S01]  /*55d0*/  IMAD.WIDE R104, R104, 0x2, R76 ;  /* 0x0000000268687825 */ /* 0x000fe200078e024c */
[----:B------:R-:W-:Y:S01]  /*55e0*/  LOP3.LUT R106, R0, 0x1e, RZ, 0xfc, !PT ;  /* 0x0000001e006a7812 */ /* 0x000fe200078efcff */
[----:B------:R-:W5:Y:S01]  /*55f0*/  @!P2 LDG.E.U16 R129, desc[UR14][R92.64] ;  /* 0x0000000e5c81a981 */ /* 0x000f62000c1e1500 */
[----:B------:R-:W-:Y:S01]  /*5600*/  PRMT R91, RZ, 0x7610, R91 ;  /* 0x00007610ff5b7816 */ /* 0x000fe2000000005b */
[----:B------:R-:W-:Y:S01]  /*5610*/  IMAD R107, R107, UR42, RZ ;  /* 0x0000002a6b6b7c24 */ /* 0x000fe2000f8e02ff */
[----:B------:R-:W-:Y:S01]  /*5620*/  PRMT R99, RZ, 0x7610, R99 ;  /* 0x00007610ff637816 */ /* 0x000fe20000000063 */
[----:B------:R-:W3:Y:S01]  /*5630*/  @!P4 LDG.E.U16 R100, desc[UR14][R104.64] ;  /* 0x0000000e6864c981 */ /* 0x000ee2000c1e1500 */
[----:B------:R-:W-:Y:S01]  /*5640*/  ISETP.GE.AND P4, PT, R106, UR13, PT ;  /* 0x0000000d6a007c0c */ /* 0x000fe2000bf86270 */
[----:B------:R-:W-:Y:S01]  /*5650*/  IMAD.WIDE R88, R107, 0x2, R76 ;  /* 0x000000026b587825 */ /* 0x000fe200078e024c */
[----:B------:R-:W-:Y:S01]  /*5660*/  LOP3.LUT R106, R0, 0x16, RZ, 0xfc, !PT ;  /* 0x00000016006a7812 */ /* 0x000fe200078efcff */
[----:B------:R-:W-:Y:S01]  /*5670*/  ULDC UR42, c[0x0][0x238] ;  /* 0x00008e00002a7ab9 */ /* 0x000fe20000000800 */
[----:B------:R-:W-:-:S02]  /*5680*/  ISETP.GE.AND P2, PT, R110, UR13, PT ;  /* 0x0000000d6e007c0c */ /* 0x000fc4000bf46270 */
[----:B------:R-:W-:Y:S01]  /*5690*/  LOP3.LUT R111, R0, 0x18, RZ, 0xfc, !PT ;  /* 0x00000018006f7812 */ /* 0x000fe200078efcff */
[----:B------:R0:W3:Y:S01]  /*56a0*/  @!P1 LDG.E.U16 R91, desc[UR14][R88.64] ;  /* 0x0000000e585b9981 */ /* 0x0000e2000c1e1500 */
[----:B------:R-:W-:Y:S01]  /*56b0*/  IMAD R106, R106, UR9, RZ ;  /* 0x000000096a6a7c24 */ /* 0x000fe2000f8e02ff */
[----:B------:R-:W-:Y:S01]  /*56c0*/  PRMT R83, RZ, 0x7610, R83 ;  /* 0x00007610ff537816 */ /* 0x000fe20000000053 */
[----:B------:R-:W-:Y:S01]  /*56d0*/  IMAD R110, R110, UR41, RZ ;  /* 0x000000296e6e7c24 */ /* 0x000fe2000f8e02ff */
[C---:B------:R-:W-:Y:S01]  /*56e0*/  ISETP.GE.AND P1, PT, R111.reuse, UR13, PT ;  /* 0x0000000d6f007c0c */ /* 0x040fe2000bf26270 */
[----:B------:R1:W3:Y:S01]  /*56f0*/  @!P3 LDG.E.U16 R99, desc[UR14][R96.64] ;  /* 0x0000000e6063b981 */ /* 0x0002e2000c1e1500 */
[----:B------:R-:W-:Y:S01]  /*5700*/  LOP3.LUT R107, R0, 0x1c, RZ, 0xfc, !PT ;  /* 0x0000001c006b7812 */ /* 0x000fe200078efcff */
[----:B------:R-:W-:Y:S01]  /*5710*/  IMAD R111, R111, UR42, RZ ;  /* 0x0000002a6f6f7c24 */ /* 0x000fe2000f8e02ff */
[----:B------:R-:W-:Y:S01]  /*5720*/  ULDC UR11, c[0x0][0x238] ;  /* 0x00008e00000b7ab9 */ /* 0x000fe20000000800 */
[----:B------:R-:W-:Y:S01]  /*5730*/  PRMT R127, RZ, 0x7610, R127 ;  /* 0x00007610ff7f7816 */ /* 0x000fe2000000007f */
[----:B0-----:R-:W-:Y:S01]  /*5740*/  IMAD.WIDE R88, R106, 0x2, R76 ;  /* 0x000000026a587825 */ /* 0x001fe200078e024c */
[----:B------:R-:W-:Y:S01]  /*5750*/  LOP3.LUT R106, R0, 0x1e, RZ, 0xfc, !PT ;  /* 0x0000001e006a7812 */ /* 0x000fe200078efcff */
[----:B------:R-:W-:Y:S01]  /*5760*/  ULDC UR9, c[0x0][0x238] ;  /* 0x00008e0000097ab9 */ /* 0x000fe20000000800 */
[----:B------:R-:W-:Y:S01]  /*5770*/  PRMT R78, RZ, 0x7610, R78 ;  /* 0x00007610ff4e7816 */ /* 0x000fe2000000004e */
[----:B------:R-:W-:Y:S01]  /*5780*/  ULDC UR41, c[0x0][0x238] ;  /* 0x00008e0000297ab9 */ /* 0x000fe20000000800 */
[----:B-1----:R-:W-:Y:S01]  /*5790*/  IMAD.WIDE R96, R110, 0x2, R76 ;  /* 0x000000026e607825 */ /* 0x002fe200078e024c */
[----:B------:R-:W-:-:S02]  /*57a0*/  LOP3.LUT R110, R0, 0x20, RZ, 0xfc, !PT ;  /* 0x00000020006e7812 */ /* 0x000fc400078efcff */
[C---:B------:R-:W-:Y:S01]  /*57b0*/  ISETP.GE.AND P3, PT, R107.reuse, UR13, PT ;  /* 0x0000000d6b007c0c */ /* 0x040fe2000bf66270 */
[----:B------:R-:W-:Y:S01]  /*57c0*/  IMAD R107, R107, UR11, RZ ;  /* 0x0000000b6b6b7c24 */ /* 0x000fe2000f8e02ff */
[----:B------:R0:W3:Y:S01]  /*57d0*/  @!P2 LDG.E.U16 R83, desc[UR14][R96.64] ;  /* 0x0000000e6053a981 */ /* 0x0000e2000c1e1500 */
[--C-:B------:R-:W-:Y:S01]  /*57e0*/  IMAD.WIDE R92, R111, 0x2, R76.reuse ;  /* 0x000000026f5c7825 */ /* 0x100fe200078e024c */
[----:B------:R-:W-:Y:S01]  /*57f0*/  ISETP.GE.AND P2, PT, R110, UR13, PT ;  /* 0x0000000d6e007c0c */ /* 0x000fe2000bf46270 */
[----:B------:R-:W-:Y:S01]  /*5800*/  ULDC UR11, c[0x0][0x238] ;  /* 0x00008e00000b7ab9 */ /* 0x000fe20000000800 */
[----:B------:R-:W-:Y:S01]  /*5810*/  LOP3.LUT R110, R0, 0x28, RZ, 0xfc, !PT ;  /* 0x00000028006e7812 */ /* 0x000fe200078efcff */
[----:B------:R-:W-:Y:S01]  /*5820*/  IMAD R106, R106, UR9, RZ ;  /* 0x000000096a6a7c24 */ /* 0x000fe2000f8e02ff */
[----:B------:R1:W3:Y:S01]  /*5830*/  @!P1 LDG.E.U16 R127, desc[UR14][R92.64] ;  /* 0x0000000e5c7f9981 */ /* 0x0002e2000c1e1500 */
[----:B------:R-:W-:Y:S01]  /*5840*/  IMAD.WIDE R104, R107, 0x2, R76 ;  /* 0x000000026b687825 */ /* 0x000fe200078e024c */
[----:B------:R-:W-:Y:S01]  /*5850*/  ISETP.GE.AND P1, PT, R110, UR13, PT ;  /* 0x0000000d6e007c0c */ /* 0x000fe2000bf26270 */
[----:B------:R-:W-:-:S02]  /*5860*/  ULDC UR9, c[0x0][0x238] ;  /* 0x00008e0000097ab9 */ /* 0x000fc40000000800 */
[----:B------:R-:W-:Y:S01]  /*5870*/  IMAD.WIDE R106, R106, 0x2, R76 ;  /* 0x000000026a6a7825 */ /* 0x000fe200078e024c */
[----:B------:R-:W-:Y:S02]  /*5880*/  PRMT R90, RZ, 0x7610, R90 ;  /* 0x00007610ff5a7816 */ /* 0x000fe4000000005a */
[C---:B------:R-:W-:Y:S02]  /*5890*/  LOP3.LUT R112, R0.reuse, 0x24, RZ, 0xfc, !PT ;  /* 0x0000002400707812 */ /* 0x040fe400078efcff */
[C---:B------:R-:W-:Y:S01]  /*58a0*/  LOP3.LUT R110, R0.reuse, 0x20, RZ, 0xfc, !PT ;  /* 0x00000020006e7812 */ /* 0x040fe200078efcff */
[----:B------:R-:W3:Y:S01]  /*58b0*/  @!P4 LDG.E.U16 R78, desc[UR14][R106.64] ;  /* 0x0000000e6a4ec981 */ /* 0x000ee2000c1e1500 */
[C---:B------:R-:W-:Y:S02]  /*58c0*/  LOP3.LUT R114, R0.reuse, 0x2a, RZ, 0xfc, !PT ;  /* 0x0000002a00727812 */ /* 0x040fe400078efcff */
[----:B------:R-:W-:Y:S01]  /*58d0*/  LOP3.LUT R111, R0, 0x26, RZ, 0xfc, !PT ;  /* 0x00000026006f7812 */ /* 0x000fe200078efcff */
[----:B------:R-:W-:Y:S01]  /*58e0*/  IMAD R110, R110, UR9, RZ ;  /* 0x000000096e6e7c24 */ /* 0x000fe2000f8e02ff */
[----:B------:R-:W-:Y:S01]  /*58f0*/  ISETP.GE.AND P4, PT, R112, UR13, PT ;  /* 0x0000000d70007c0c */ /* 0x000fe2000bf86270 */
[----:B------:R-:W3:Y:S01]  /*5900*/  @!P0 LDG.E.U16 R90, desc[UR14][R88.64] ;  /* 0x0000000e585a8981 */ /* 0x000ee2000c1e1500 */
[----:B------:R-:W-:Y:S01]  /*5910*/  LOP3.LUT R112, R0, 0x26, RZ, 0xfc, !PT ;  /* 0x0000002600707812 */ /* 0x000fe200078efcff */
[----:B------:R-:W-:Y:S01]  /*5920*/  ULDC UR9, c[0x0][0x238] ;  /* 0x00008e0000097ab9 */ /* 0x000fe20000000800 */
[----:B------:R-:W-:-:S02]  /*5930*/  PRMT R98, RZ, 0x7610, R98 ;  /* 0x00007610ff627816 */ /* 0x000fc40000000062 */
[----:B------:R-:W-:Y:S01]  /*5940*/  ISETP.GE.AND P0, PT, R114, UR13, PT ;  /* 0x0000000d72007c0c */ /* 0x000fe2000bf06270 */
[----:B0-----:R-:W-:Y:S01]  /*5950*/  IMAD.WIDE R96, R110, 0x2, R76 ;  /* 0x000000026e607825 */ /* 0x001fe200078e024c */
[----:B------:R-:W-:Y:S02]  /*5960*/  ISETP.GE.AND P5, PT, R111, UR13, PT ;  /* 0x0000000d6f007c0c */ /* 0x000fe4000bfa6270 */
[----:B------:R-:W-:Y:S01]  /*5970*/  LOP3.LUT R114, R0, 0x28, RZ, 0xfc, !PT ;  /* 0x0000002800727812 */ /* 0x000fe200078efcff */
[----:B------:R-:W-:Y:S01]  /*5980*/  IMAD R112, R112, UR9, RZ ;  /* 0x0000000970707c24 */ /* 0x000fe2000f8e02ff */
[C---:B------:R-:W-:Y:S01]  /*5990*/  LOP3.LUT R113, R0.reuse, 0x22, RZ, 0xfc, !PT ;  /* 0x0000002200717812 */ /* 0x040fe200078efcff */
[----:B------:R-:W-:Y:S01]  /*59a0*/  ULDC UR9, c[0x0][0x238] ;  /* 0x00008e0000097ab9 */ /* 0x000fe20000000800 */
[----:B------:R-:W-:Y:S01]  /*59b0*/  LOP3.LUT R111, R0, 0x22, RZ, 0xfc, !PT ;  /* 0x00000022006f7812 */ /* 0x000fe200078efcff */
[----:B------:R0:W3:Y:S01]  /*59c0*/  @!P3 LDG.E.U16 R98, desc[UR14][R104.64] ;  /* 0x0000000e6862b981 */ /* 0x0000e2000c1e1500 */
[----:B------:R-:W-:-:S02]  /*59d0*/  PRMT R121, RZ, 0x7610, R121 ;  /* 0x00007610ff797816 */ /* 0x000fc40000000079 */
[----:B------:R-:W-:Y:S01]  /*59e0*/  LOP3.LUT R110, R0, 0x24, RZ, 0xfc, !PT ;  /* 0x00000024006e7812 */ /* 0x000fe200078efcff */
[----:B------:R-:W-:Y:S01]  /*59f0*/  IMAD R114, R114, UR9, RZ ;  /* 0x0000000972727c24 */ /* 0x000fe2000f8e02ff */
[----:B------:R-:W-:Y:S01]  /*5a00*/  ISETP.GE.AND P3, PT, R113, UR13, PT ;  /* 0x0000000d71007c0c */ /* 0x000fe2000bf66270 */
[----:B------:R-:W-:Y:S01]  /*5a10*/  IMAD R111, R111, UR41, RZ ;  /* 0x000000296f6f7c24 */ /* 0x000fe2000f8e02ff */
[----:B------:R0:W3:Y:S01]  /*5a20*/  @!P2 LDG.E.U16 R121, desc[UR14][R96.64] ;  /* 0x0000000e6079a981 */ /* 0x0000e2000c1e1500 */
[----:B------:R-:W-:Y:S01]  /*5a30*/  IMAD R110, R110, UR11, RZ ;  /* 0x0000000b6e6e7c24 */ /* 0x000fe2000f8e02ff */
[----:B-1----:R-:W-:Y:S01]  /*5a40*/  PRMT R92, RZ, 0x7610, R92 ;  /* 0x00007610ff5c7816 */ /* 0x002fe2000000005c */
[----:B0-----:R-:W-:Y:S01]  /*5a50*/  IMAD.WIDE R104, R111, 0x2, R76 ;  /* 0x000000026f687825 */ /* 0x001fe200078e024c */
[----:B------:R-:W-:Y:S01]  /*5a60*/  PRMT R107, RZ, 0x7610, R107 ;  /* 0x00007610ff6b7816 */ /* 0x000fe2000000006b */
[----:B------:R-:W-:Y:S01]  /*5a70*/  ULDC UR9, c[0x0][0x238] ;  /* 0x00008e0000097ab9 */ /* 0x000fe20000000800 */
[----:B------:R-:W-:Y:S01]  /*5a80*/  LOP3.LUT R116, R0, 0x2c, RZ, 0xfc, !PT ;  /* 0x0000002c00747812 */ /* 0x000fe200078efcff */
[----:B------:R-:W-:Y:S01]  /*5a90*/  IMAD.WIDE R110, R110, 0x2, R76 ;  /* 0x000000026e6e7825 */ /* 0x000fe200078e024c */
[----:B------:R-:W-:Y:S01]  /*5aa0*/  LOP3.LUT R115, R0, 0x2e, RZ, 0xfc, !PT ;  /* 0x0000002e00737812 */ /* 0x000fe200078efcff */
[----:B------:R-:W-:Y:S01]  /*5ab0*/  ULDC UR11, c[0x0][0x238] ;  /* 0x00008e00000b7ab9 */ /* 0x000fe20000000800 */
[----:B------:R-:W-:Y:S01]  /*5ac0*/  PRMT R106, RZ, 0x7610, R106 ;  /* 0x00007610ff6a7816 */ /* 0x000fe2000000006a */
[----:B------:R-:W-:Y:S01]  /*5ad0*/  IMAD.WIDE R96, R114, 0x2, R76 ;  /* 0x0000000272607825 */ /* 0x000fe200078e024c */
[----:B------:R-:W-:Y:S01]  /*5ae0*/  LOP3.LUT R114, R0, 0x2a, RZ, 0xfc, !PT ;  /* 0x0000002a00727812 */ /* 0x000fe200078efcff */
[----:B------:R0:W3:Y:S01]  /*5af0*/  @!P4 LDG.E.U16 R92, desc[UR14][R110.64] ;  /* 0x0000000e6e5cc981 */ /* 0x0000e2000c1e1500 */
[----:B------:R-:W-:Y:S01]  /*5b00*/  PRMT R89, RZ, 0x7610, R89 ;  /* 0x00007610ff597816 */ /* 0x000fe20000000059 */
[----:B------:R-:W-:Y:S01]  /*5b10*/  IMAD.WIDE R112, R112, 0x2, R76 ;  /* 0x0000000270707825 */ /* 0x000fe200078e024c */
[----:B------:R-:W-:Y:S01]  /*5b20*/  PRMT R88, RZ, 0x7610, R88 ;  /* 0x00007610ff587816 */ /* 0x000fe20000000058 */
[----:B------:R1:W3:Y:S01]  /*5b30*/  @!P3 LDG.E.U16 R107, desc[UR14][R104.64] ;  /* 0x0000000e686bb981 */ /* 0x0002e2000c1e1500 */
[----:B------:R-:W-:Y:S01]  /*5b40*/  LOP3.LUT R117, R0, 0x34, RZ, 0xfc, !PT ;  /* 0x0000003400757812 */ /* 0x000fe200078efcff */
[----:B------:R-:W-:Y:S01]  /*5b50*/  IMAD R114, R114, UR9, RZ ;  /* 0x0000000972727c24 */ /* 0x000fe2000f8e02ff */
[----:B------:R-:W-:Y:S01]  /*5b60*/  ISETP.GE.AND P2, PT, R116, UR13, PT ;  /* 0x0000000d74007c0c */ /* 0x000fe2000bf46270 */
[----:B------:R-:W-:Y:S01]  /*5b70*/  ULDC UR9, c[0x0][0x238] ;  /* 0x00008e0000097ab9 */ /* 0x000fe20000000800 */
[----:B------:R-:W3:Y:S01]  /*5b80*/  @!P5 LDG.E.U16 R89, desc[UR14][R112.64] ;  /* 0x0000000e7059d981 */ /* 0x000ee2000c1e1500 */
[----:B0-----:R-:W-:Y:S01]  /*5b90*/  PRMT R111, RZ, 0x7610, R111 ;  /* 0x00007610ff6f7816 */ /* 0x001fe2000000006f */
[----:B------:R-:W-:Y:S01]  /*5ba0*/  ULDC UR41, c[0x0][0x238] ;  /* 0x00008e0000297ab9 */ /* 0x000fe20000000800 */
[----:B-1----:R-:W-:Y:S01]  /*5bb0*/  IMAD.WIDE R104, R114, 0x2, R76 ;  /* 0x0000000272687825 */ /* 0x002fe200078e024c */
[----:B------:R-:W-:-:S03]  /*5bc0*/  LOP3.LUT R114, R0, 0x30, RZ, 0xfc, !PT ;  /* 0x0000003000727812 */ /* 0x000fc600078efcff */
[----:B------:R0:W3:Y:S01]  /*5bd0*/  @!P1 LDG.E.U16 R111, desc[UR14][R96.64] ;  /* 0x0000000e606f9981 */ /* 0x0000e2000c1e1500 */
[----:B------:R-:W-:-:S03]  /*5be0*/  ISETP.GE.AND P1, PT, R114, UR13, PT ;  /* 0x0000000d72007c0c */ /* 0x000fc6000bf26270 */
[----:B------:R1:W3:Y:S01]  /*5bf0*/  @!P0 LDG.E.U16 R106, desc[UR14][R104.64] ;  /* 0x0000000e686a8981 */ /* 0x0002e2000c1e1500 */
[C---:B------:R-:W-:Y:S02]  /*5c00*/  LOP3.LUT R114, R0.reuse, 0x2c, RZ, 0xfc, !PT ;  /* 0x0000002c00727812 */ /* 0x040fe400078efcff */
[----:B------:R-:W-:Y:S02]  /*5c10*/  ISETP.GE.AND P3, PT, R115, UR13, PT ;  /* 0x0000000d73007c0c */ /* 0x000fe4000bf66270 */
[----:B------:R-:W-:Y:S01]  /*5c20*/  LOP3.LUT R115, R0, 0x32, RZ, 0xfc, !PT ;  /* 0x0000003200737812 */ /* 0x000fe200078efcff */
[----:B------:R-:W-:Y:S01]  /*5c30*/  IMAD R114, R114, UR9, RZ ;  /* 0x0000000972727c24 */ /* 0x000fe2000f8e02ff */
[----:B0-----:R-:W-:Y:S01]  /*5c40*/  PRMT R97, RZ, 0x7610, R97 ;  /* 0x00007610ff617816 */ /* 0x001fe20000000061 */
[----:B------:R-:W-:Y:S01]  /*5c50*/  ULDC UR9, c[0x0][0x238] ;  /* 0x00008e0000097ab9 */ /* 0x000fe20000000800 */
[----:B------:R-:W-:Y:S01]  /*5c60*/  ISETP.GE.AND P0, PT, R115, UR13, PT ;  /* 0x0000000d73007c0c */ /* 0x000fe2000bf06270 */
[----:B-1----:R-:W-:Y:S01]  /*5c70*/  IMAD.WIDE R104, R114, 0x2, R76 ;  /* 0x0000000272687825 */ /* 0x002fe200078e024c */
[----:B------:R-:W-:-:S02]  /*5c80*/  LOP3.LUT R115, R0, 0x2e, RZ, 0xfc, !PT ;  /* 0x0000002e00737812 */ /* 0x000fc400078efcff */
[C---:B------:R-:W-:Y:S02]  /*5c90*/  LOP3.LUT R116, R0.reuse, 0x36, RZ, 0xfc, !PT ;  /* 0x0000003600747812 */ /* 0x040fe400078efcff */
[----:B------:R-:W-:Y:S01]  /*5ca0*/  LOP3.LUT R114, R0, 0x30, RZ, 0xfc, !PT ;  /* 0x0000003000727812 */ /* 0x000fe200078efcff */
[----:B------:R-:W3:Y:S01]  /*5cb0*/  @!P2 LDG.E.U16 R97, desc[UR14][R104.64] ;  /* 0x0000000e6861a981 */ /* 0x000ee2000c1e1500 */
[----:B------:R-:W-:Y:S01]  /*5cc0*/  IMAD R115, R115, UR11, RZ ;  /* 0x0000000b73737c24 */ /* 0x000fe2000f8e02ff */
[----:B------:R-:W-:Y:S01]  /*5cd0*/  ISETP.GE.AND P2, PT, R116, UR13, PT ;  /* 0x0000000d74007c0c */ /* 0x000fe2000bf46270 */
[----:B------:R-:W-:Y:S01]  /*5ce0*/  ULDC UR11, c[0x0][0x238] ;  /* 0x00008e00000b7ab9 */ /* 0x000fe20000000800 */
[----:B------:R-:W-:Y:S01]  /*5cf0*/  LOP3.LUT R116, R0, 0x32, RZ, 0xfc, !PT ;  /* 0x0000003200747812 */ /* 0x000fe200078efcff */
[----:B------:R-:W-:Y:S01]  /*5d00*/  IMAD R114, R114, UR9, RZ ;  /* 0x0000000972727c24 */ /* 0x000fe2000f8e02ff */
[----:B------:R-:W-:Y:S01]  /*5d10*/  ULDC UR9, c[0x0][0x238] ;  /* 0x00008e0000097ab9 */ /* 0x000fe20000000800 */
[----:B------:R-:W-:-:S04]  /*5d20*/  IMAD.WIDE R112, R115, 0x2, R76 ;  /* 0x0000000273707825 */ /* 0x000fc800078e024c */
[----:B------:R-:W-:Y:S01]  /*5d30*/  IMAD R116, R116, UR9, RZ ;  /* 0x0000000974747c24 */ /* 0x000fe2000f8e02ff */
[----:B------:R0:W3:Y:S01]  /*5d40*/  @!P3 LDG.E.U16 R88, desc[UR14][R112.64] ;  /* 0x0000000e7058b981 */ /* 0x0000e2000c1e1500 */
[----:B------:R-:W-:Y:S01]  /*5d50*/  PRMT R110, RZ, 0x7610, R110 ;  /* 0x00007610ff6e7816 */ /* 0x000fe2000000006e */
[--C-:B------:R-:W-:Y:S01]  /*5d60*/  IMAD.WIDE R114, R114, 0x2, R76.reuse ;  /* 0x0000000272727825 */ /* 0x100fe200078e024c */
[----:B------:R-:W-:Y:S01]  /*5d70*/  LOP3.LUT R118, R0, 0x34, RZ, 0xfc, !PT ;  /* 0x0000003400767812 */ /* 0x000fe200078efcff */
[----:B------:R-:W-:Y:S01]  /*5d80*/  ULDC UR9, c[0x0][0x238] ;  /* 0x00008e0000097ab9 */ /* 0x000fe20000000800 */
[----:B------:R-:W-:Y:S01]  /*5d90*/  ISETP.GE.AND P4, PT, R117, UR13, PT ;  /* 0x0000000d75007c0c */ /* 0x000fe2000bf86270 */
[----:B0-----:R-:W-:Y:S01]  /*5da0*/  IMAD.WIDE R112, R116, 0x2, R76 ;  /* 0x0000000274707825 */ /* 0x001fe200078e024c */
[C---:B------:R-:W-:Y:S01]  /*5db0*/  LOP3.LUT R116, R0.reuse, 0x36, RZ, 0xfc, !PT ;  /* 0x0000003600747812 */ /* 0x040fe200078efcff */
[----:B------:R0:W3:Y:S01]  /*5dc0*/  @!P1 LDG.E.U16 R110, desc[UR14][R114.64] ;  /* 0x0000000e726e9981 */ /* 0x0000e2000c1e1500 */
[----:B------:R-:W-:Y:S01]  /*5dd0*/  LOP3.LUT R117, R0, 0x38, RZ, 0xfc, !PT ;  /* 0x0000003800757812 */ /* 0x000fe200078efcff */
[----:B------:R-:W-:Y:S01]  /*5de0*/  IMAD R118, R118, UR11, RZ ;  /* 0x0000000b76767c24 */ /* 0x000fe2000f8e02ff */
[----:B------:R-:W-:Y:S01]  /*5df0*/  PRMT R85, RZ, 0x7610, R85 ;  /* 0x00007610ff557816 */ /* 0x000fe20000000055 */
[----:B------:R-:W-:Y:S01]  /*5e00*/  IMAD R116, R116, UR9, RZ ;  /* 0x0000000974747c24 */ /* 0x000fe2000f8e02ff */
[----:B------:R-:W-:Y:S01]  /*5e10*/  ISETP.GE.AND P1, PT, R117, UR13, PT ;  /* 0x0000000d75007c0c */ /* 0x000fe2000bf26270 */
[----:B------:R-:W-:Y:S01]  /*5e20*/  ULDC UR9, c[0x0][0x238] ;  /* 0x00008e0000097ab9 */ /* 0x000fe20000000800 */
[----:B------:R-:W-:Y:S01]  /*5e30*/  LOP3.LUT R119, R0, 0x3c, RZ, 0xfc, !PT ;  /* 0x0000003c00777812 */ /* 0x000fe200078efcff */
[----:B------:R-:W-:Y:S01]  /*5e40*/  IMAD.WIDE R116, R116, 0x2, R76 ;  /* 0x0000000274747825 */ /* 0x000fe200078e024c */
[----:B------:R-:W-:Y:S01]  /*5e50*/  PRMT R105, RZ, 0x7610, R105 ;  /* 0x00007610ff697816 */ /* 0x000fe20000000069 */
[----:B------:R-:W-:-:S02]  /*5e60*/  ULDC UR11, c[0x0][0x238] ;  /* 0x00008e00000b7ab9 */ /* 0x000fc40000000800 */
[----:B0-----:R-:W-:Y:S01]  /*5e70*/  IMAD.WIDE R114, R118, 0x2, R76 ;  /* 0x0000000276727825 */ /* 0x001fe200078e024c */
[----:B------:R-:W-:Y:S01]  /*5e80*/  LOP3.LUT R118, R0, 0x3e, RZ, 0xfc, !PT ;  /* 0x0000003e00767812 */ /* 0x000fe200078efcff */
[----:B------:R-:W3:Y:S03]  /*5e90*/  @!P2 LDG.E.U16 R85, desc[UR14][R116.64] ;  /* 0x0000000e7455a981 */ /* 0x000ee6000c1e1500 */
[----:B------:R-:W-:Y:S01]  /*5ea0*/  ISETP.GE.AND P2, PT, R118, UR13, PT ;  /* 0x0000000d76007c0c */ /* 0x000fe2000bf46270 */
[----:B------:R0:W3:Y:S01]  /*5eb0*/  @!P0 LDG.E.U16 R105, desc[UR14][R112.64] ;  /* 0x0000000e70698981 */ /* 0x0000e2000c1e1500 */
[C---:B------:R-:W-:Y:S02]  /*5ec0*/  LOP3.LUT R118, R0.reuse, 0x3a, RZ, 0xfc, !PT ;  /* 0x0000003a00767812 */ /* 0x040fe400078efcff */
[----:B------:R-:W-:Y:S02]  /*5ed0*/  ISETP.GE.AND P3, PT, R119, UR13, PT ;  /* 0x0000000d77007c0c */ /* 0x000fe4000bf66270 */
[----:B------:R-:W-:Y:S01]  /*5ee0*/  LOP3.LUT R119, R0, 0x38, RZ, 0xfc, !PT ;  /* 0x0000003800777812 */ /* 0x000fe200078efcff */
[----:B------:R-:W-:Y:S01]  /*5ef0*/  IMAD R118, R118, UR9, RZ ;  /* 0x0000000976767c24 */ /* 0x000fe2000f8e02ff */
[----:B------:R-:W-:Y:S01]  /*5f00*/  LOP3.LUT R135, R0, 0x3a, RZ, 0xfc, !PT ;  /* 0x0000003a00877812 */ /* 0x000fe200078efcff */
[----:B------:R-:W-:-:S02]  /*5f10*/  ULDC UR9, c[0x0][0x238] ;  /* 0x00008e0000097ab9 */ /* 0x000fc40000000800 */
[----:B------:R-:W-:Y:S01]  /*5f20*/  IMAD R119, R119, UR11, RZ ;  /* 0x0000000b77777c24 */ /* 0x000fe2000f8e02ff */
[----:B------:R-:W-:Y:S01]  /*5f30*/  ISETP.GE.AND P0, PT, R135, UR13, PT ;  /* 0x0000000d87007c0c */ /* 0x000fe2000bf06270 */
[----:B0-----:R-:W-:Y:S01]  /*5f40*/  IMAD.WIDE R112, R118, 0x2, R76 ;  /* 0x0000000276707825 */ /* 0x001fe200078e024c */
[C---:B------:R-:W-:Y:S01]  /*5f50*/  LOP3.LUT R118, R0.reuse, 0x3e, RZ, 0xfc, !PT ;  /* 0x0000003e00767812 */ /* 0x040fe200078efcff */
[----:B------:R-:W-:Y:S01]  /*5f60*/  ULDC UR11, c[0x0][0x238] ;  /* 0x00008e00000b7ab9 */ /* 0x000fe20000000800 */
[----:B------:R-:W-:Y:S01]  /*5f70*/  PRMT R109, RZ, 0x7610, R109 ;  /* 0x00007610ff6d7816 */ /* 0x000fe2000000006d */
[----:B------:R-:W-:Y:S01]  /*5f80*/  IMAD.WIDE R116, R119, 0x2, R76 ;  /* 0x0000000277747825 */ /* 0x000fe200078e024c */
[----:B------:R-:W-:Y:S02]  /*5f90*/  LOP3.LUT R119, R0, 0x3c, RZ, 0xfc, !PT ;  /* 0x0000003c00777812 */ /* 0x000fe400078efcff */
[----:B------:R-:W-:Y:S01]  /*5fa0*/  PRMT R96, RZ, 0x7610, R96 ;  /* 0x00007610ff607816 */ /* 0x000fe20000000060 */
[----:B------:R-:W-:Y:S01]  /*5fb0*/  IMAD R118, R118, UR9, RZ ;  /* 0x0000000976767c24 */ /* 0x000fe2000f8e02ff */
[----:B------:R-:W-:Y:S01]  /*5fc0*/  PRMT R104, RZ, 0x7610, R104 ;  /* 0x00007610ff687816 */ /* 0x000fe20000000068 */
[----:B------:R0:W3:Y:S01]  /*5fd0*/  @!P1 LDG.E.U16 R109, desc[UR14][R116.64] ;  /* 0x0000000e746d9981 */ /* 0x0000e2000c1e1500 */
[----:B------:R-:W-:Y:S01]  /*5fe0*/  IMAD R119, R119, UR11, RZ ;  /* 0x0000000b77777c24 */ /* 0x000fe2000f8e02ff */
[----:B------:R-:W-:Y:S01]  /*5ff0*/  PRMT R94, RZ, 0x7610, R94 ;  /* 0x00007610ff5e7816 */ /* 0x000fe2000000005e */
[----:B------:R-:W-:Y:S01]  /*6000*/  ULDC UR9, c[0x0][0x238] ;  /* 0x00008e0000097ab9 */ /* 0x000fe20000000800 */
[----:B------:R1:W3:Y:S01]  /*6010*/  @!P4 LDG.E.U16 R96, desc[UR14][R114.64] ;  /* 0x0000000e7260c981 */ /* 0x0002e2000c1e1500 */
[----:B------:R-:W-:Y:S01]  /*6020*/  PRMT R81, RZ, 0x7610, R81 ;  /* 0x00007610ff517816 */ /* 0x000fe20000000051 */
[----:B------:R-:W-:-:S02]  /*6030*/  ULDC UR11, c[0x0][0x238] ;  /* 0x00008e00000b7ab9 */ /* 0x000fc40000000800 */
[----:B------:R-:W3:Y:S01]  /*6040*/  @!P0 LDG.E.U16 R104, desc[UR14][R112.64] ;  /* 0x0000000e70688981 */ /* 0x000ee2000c1e1500 */
[----:B0-----:R-:W-:Y:S01]  /*6050*/  IMAD.WIDE R116, R118, 0x2, R76 ;  /* 0x0000000276747825 */ /* 0x001fe200078e024c */
[----:B------:R-:W-:-:S03]  /*6060*/  LOP3.LUT R118, R0, 0x40, RZ, 0xfc, !PT ;  /* 0x0000004000767812 */ /* 0x000fc600078efcff */
[----:B-1----:R-:W-:Y:S01]  /*6070*/  IMAD.WIDE R114, R119, 0x2, R76 ;  /* 0x0000000277727825 */ /* 0x002fe200078e024c */
[----:B------:R-:W-:Y:S01]  /*6080*/  ISETP.GE.AND P0, PT, R118, UR13, PT ;  /* 0x0000000d76007c0c */ /* 0x000fe2000bf06270 */
[----:B------:R-:W3:Y:S01]  /*6090*/  @!P2 LDG.E.U16 R81, desc[UR14][R116.64] ;  /* 0x0000000e7451a981 */ /* 0x000ee2000c1e1500 */
[C---:B------:R-:W-:Y:S02]  /*60a0*/  LOP3.LUT R118, R0.reuse, 0x46, RZ, 0xfc, !PT ;  /* 0x0000004600767812 */ /* 0x040fe400078efcff */
[----:B------:R-:W-:Y:S01]  /*60b0*/  LOP3.LUT R135, R0, 0x42, RZ, 0xfc, !PT ;  /* 0x0000004200877812 */ /* 0x000fe200078efcff */
[----:B------:R0:W3:Y:S01]  /*60c0*/  @!P3 LDG.E.U16 R94, desc[UR14][R114.64] ;  /* 0x0000000e725eb981 */ /* 0x0000e2000c1e1500 */
[----:B------:R-:W-:Y:S02]  /*60d0*/  ISETP.GE.AND P3, PT, R118, UR13, PT ;  /* 0x0000000d76007c0c */ /* 0x000fe4000bf66270 */
[C---:B------:R-:W-:Y:S02]  /*60e0*/  LOP3.LUT R119, R0.reuse, 0x44, RZ, 0xfc, !PT ;  /* 0x0000004400777812 */ /* 0x040fe400078efcff */
[----:B------:R-:W-:-:S02]  /*60f0*/  LOP3.LUT R118, R0, 0x42, RZ, 0xfc, !PT ;  /* 0x0000004200767812 */ /* 0x000fc400078efcff */
[----:B------:R-:W-:Y:S02]  /*6100*/  ISETP.GE.AND P1, PT, R135, UR13, PT ;  /* 0x0000000d87007c0c */ /* 0x000fe4000bf26270 */
[----:B------:R-:W-:Y:S01]  /*6110*/  ISETP.GE.AND P2, PT, R119, UR13, PT ;  /* 0x0000000d77007c0c */ /* 0x000fe2000bf46270 */
[----:B------:R-:W-:Y:S01]  /*6120*/  IMAD R118, R118, UR9, RZ ;  /* 0x0000000976767c24 */ /* 0x000fe2000f8e02ff */
[----:B------:R-:W-:Y:S01]  /*6130*/  LOP3.LUT R119, R0, 0x40, RZ, 0xfc, !PT ;  /* 0x0000004000777812 */ /* 0x000fe200078efcff */
[----:B------:R-:W-:Y:S01]  /*6140*/  ULDC UR9, c[0x0][0x238] ;  /* 0x00008e0000097ab9 */ /* 0x000fe20000000800 */
[----:B------:R-:W-:Y:S01]  /*6150*/  PRMT R103, RZ, 0x7610, R103 ;  /* 0x00007610ff677816 */ /* 0x000fe20000000067 */
[----:B0-----:R-:W-:Y:S01]  /*6160*/  IMAD.WIDE R114, R118, 0x2, R76 ;  /* 0x0000000276727825 */ /* 0x001fe200078e024c */
[----:B------:R-:W-:-:S03]  /*6170*/  LOP3.LUT R135, R0, 0x48, RZ, 0xfc, !PT ;  /* 0x0000004800877812 */ /* 0x000fc600078efcff */
[----:B------:R-:W-:Y:S01]  /*6180*/  IMAD R119, R119, UR11, RZ ;  /* 0x0000000b77777c24 */ /* 0x000fe2000f8e02ff */
[----:B------:R-:W-:Y:S01]  /*6190*/  PRMT R120, RZ, 0x7610, R120 ;  /* 0x00007610ff787816 */ /* 0x000fe20000000078 */
[----:B------:R0:W3:Y:S01]  /*61a0*/  @!P1 LDG.E.U16 R103, desc[UR14][R114.64] ;  /* 0x0000000e72679981 */ /* 0x0000e2000c1e1500 */
[----:B------:R-:W-:Y:S01]  /*61b0*/  ISETP.GE.AND P1, PT, R135, UR13, PT ;  /* 0x0000000d87007c0c */ /* 0x000fe2000bf26270 */
[----:B------:R-:W-:Y:S01]  /*61c0*/  IMAD.WIDE R112, R119, 0x2, R76 ;  /* 0x0000000277707825 */ /* 0x000fe200078e024c */
[C---:B------:R-:W-:Y:S01]  /*61d0*/  LOP3.LUT R135, R0.reuse, 0x50, RZ, 0xfc, !PT ;  /* 0x0000005000877812 */ /* 0x040fe200078efcff */
[----:B------:R-:W-:Y:S01]  /*61e0*/  ULDC UR11, c[0x0][0x238] ;  /* 0x00008e00000b7ab9 */ /* 0x000fe20000000800 */
[C---:B------:R-:W-:Y:S02]  /*61f0*/  LOP3.LUT R118, R0.reuse, 0x46, RZ, 0xfc, !PT ;  /* 0x0000004600767812 */ /* 0x040fe400078efcff */
[C---:B------:R-:W-:Y:S01]  /*6200*/  LOP3.LUT R119, R0.reuse, 0x44, RZ, 0xfc, !PT ;  /* 0x0000004400777812 */ /* 0x040fe200078efcff */
[----:B------:R-:W3:Y:S01]  /*6210*/  @!P0 LDG.E.U16 R120, desc[UR14][R112.64] ;  /* 0x0000000e70788981 */ /* 0x000ee2000c1e1500 */
[----:B------:R-:W-:-:S02]  /*6220*/  LOP3.LUT R154, R0, 0x4e, RZ, 0xfc, !PT ;  /* 0x0000004e009a7812 */ /* 0x000fc400078efcff */
[----:B------:R-:W-:Y:S02]  /*6230*/  ISETP.GE.AND P0, PT, R135, UR13, PT ;  /* 0x0000000d87007c0c */ /* 0x000fe4000bf06270 */
[----:B------:R-:W-:Y:S01]  /*6240*/  LOP3.LUT R135, R0, 0x4a, RZ, 0xfc, !PT ;  /* 0x0000004a00877812 */ /* 0x000fe200078efcff */
[----:B------:R-:W-:Y:S01]  /*6250*/  IMAD R118, R118, UR9, RZ ;  /* 0x0000000976767c24 */ /* 0x000fe2000f8e02ff */
[----:B------:R-:W-:Y:S01]  /*6260*/  ISETP.GE.AND P4, PT, R154, UR13, PT ;  /* 0x0000000d9a007c0c */ /* 0x000fe2000bf86270 */
[----:B------:R-:W-:Y:S01]  /*6270*/  IMAD R119, R119, UR11, RZ ;  /* 0x0000000b77777c24 */ /* 0x000fe2000f8e02ff */
[----:B------:R-:W-:Y:S01]  /*6280*/  ULDC UR9, c[0x0][0x238] ;  /* 0x00008e0000097ab9 */ /* 0x000fe20000000800 */
[----:B------:R-:W-:Y:S01]  /*6290*/  LOP3.LUT R154, R0, 0x48, RZ, 0xfc, !PT ;  /* 0x00000048009a7812 */ /* 0x000fe200078efcff */
[----:B------:R-:W-:Y:S01]  /*62a0*/  IMAD R135, R135, UR9, RZ ;  /* 0x0000000987877c24 */ /* 0x000fe2000f8e02ff */
[----:B------:R-:W-:Y:S01]  /*62b0*/  PRMT R93, RZ, 0x7610, R93 ;  /* 0x00007610ff5d7816 */ /* 0x000fe2000000005d */
[----:B------:R-:W-:Y:S01]  /*62c0*/  IMAD.WIDE R116, R119, 0x2, R76 ;  /* 0x0000000277747825 */ /* 0x000fe200078e024c */
[----:B------:R-:W-:Y:S01]  /*62d0*/  ULDC UR11, c[0x0][0x238] ;  /* 0x00008e00000b7ab9 */ /* 0x000fe20000000800 */
[----:B------:R-:W-:Y:S01]  /*62e0*/  PRMT R79, RZ, 0x7610, R79 ;  /* 0x00007610ff4f7816 */ /* 0x000fe2000000004f */
[----:B------:R-:W-:Y:S01]  /*62f0*/  ULDC UR9, c[0x0][0x238] ;  /* 0x00008e0000097ab9 */ /* 0x000fe20000000800 */
[----:B------:R-:W-:Y:S01]  /*6300*/  IMAD.WIDE R118, R118, 0x2, R76 ;  /* 0x0000000276767825 */ /* 0x000fe200078e024c */
[----:B------:R-:W-:Y:S01]  /*6310*/  LOP3.LUT R167, R0, 0x4c, RZ, 0xfc, !PT ;  /* 0x0000004c00a77812 */ /* 0x000fe200078efcff */
[----:B------:R1:W3:Y:S02]  /*6320*/  @!P2 LDG.E.U16 R93, desc[UR14][R116.64] ;  /* 0x0000000e745da981 */ /* 0x0002e4000c1e1500 */
[----:B------:R-:W-:Y:S01]  /*6330*/  IMAD R154, R154, UR11, RZ ;  /* 0x0000000b9a9a7c24 */ /* 0x000fe2000f8e02ff */
[----:B------:R-:W-:Y:S01]  /*6340*/  PRMT R122, RZ, 0x7610, R122 ;  /* 0x00007610ff7a7816 */ /* 0x000fe2000000007a */
[--C-:B0-----:R-:W-:Y:S01]  /*6350*/  IMAD.WIDE R114, R135, 0x2, R76.reuse ;  /* 0x0000000287727825 */ /* 0x101fe200078e024c */
[C---:B------:R-:W-:Y:S01]  /*6360*/  LOP3.LUT R135, R0.reuse, 0x4e, RZ, 0xfc, !PT ;  /* 0x0000004e00877812 */ /* 0x040fe200078efcff */
[----:B------:R0:W3:Y:S01]  /*6370*/  @!P3 LDG.E.U16 R79, desc[UR14][R118.64] ;  /* 0x0000000e764fb981 */ /* 0x0000e2000c1e1500 */
[----:B------:R-:W-:Y:S01]  /*6380*/  LOP3.LUT R168, R0, 0x4a, RZ, 0xfc, !PT ;  /* 0x0000004a00a87812 */ /* 0x000fe200078efcff */
[----:B------:R-:W-:Y:S01]  /*6390*/  ULDC UR11, c[0x0][0x238] ;  /* 0x00008e00000b7ab9 */ /* 0x000fe20000000800 */
[----:B-1----:R-:W-:Y:S01]  /*63a0*/  IMAD.WIDE R116, R154, 0x2, R76 ;  /* 0x000000029a747825 */ /* 0x002fe200078e024c */
[----:B------:R-:W-:-:S02]  /*63b0*/  LOP3.LUT R154, R0, 0x4c, RZ, 0xfc, !PT ;  /* 0x0000004c009a7812 */ /* 0x000fc400078efcff */
[----:B------:R-:W-:Y:S01]  /*63c0*/  ISETP.GE.AND P3, PT, R167, UR13, PT ;  /* 0x0000000da7007c0c */ /* 0x000fe2000bf66270 */
[----:B------:R-:W-:Y:S01]  /*63d0*/  IMAD R135, R135, UR9, RZ ;  /* 0x0000000987877c24 */ /* 0x000fe2000f8e02ff */
[----:B------:R1:W3:Y:S01]  /*63e0*/  @!P1 LDG.E.U16 R122, desc[UR14][R116.64] ;  /* 0x0000000e747a9981 */ /* 0x0002e2000c1e1500 */
[----:B------:R-:W-:Y:S01]  /*63f0*/  ISETP.GE.AND P2, PT, R168, UR13, PT ;  /* 0x0000000da8007c0c */ /* 0x000fe2000bf46270 */
[----:B------:R-:W-:Y:S01]  /*6400*/  IMAD R154, R154, UR11, RZ ;  /* 0x0000000b9a9a7c24 */ /* 0x000fe2000f8e02ff */
[----:B0-----:R-:W-:Y:S01]  /*6410*/  PRMT R118, RZ, 0x7610, R118 ;  /* 0x00007610ff767816 */ /* 0x001fe20000000076 */
[----:B------:R-:W-:Y:S01]  /*6420*/  ULDC UR9, c[0x0][0x238] ;  /* 0x00008e0000097ab9 */ /* 0x000fe20000000800 */
[----:B------:R-:W-:Y:S01]  /*6430*/  PRMT R119, RZ, 0x7610, R119 ;  /* 0x00007610ff777816 */ /* 0x000fe20000000077 */
[----:B------:R-:W-:Y:S01]  /*6440*/  IMAD.WIDE R112, R154, 0x2, R76 ;  /* 0x000000029a707825 */ /* 0x000fe200078e024c */
[----:B------:R-:W-:Y:S01]  /*6450*/  PRMT R128, RZ, 0x7610, R128 ;  /* 0x00007610ff807816 */ /* 0x000fe20000000080 */
[----:B------:R-:W-:-:S02]  /*6460*/  ULDC UR11, c[0x0][0x238] ;  /* 0x00008e00000b7ab9 */ /* 0x000fc40000000800 */
[--C-:B-1----:R-:W-:Y:S01]  /*6470*/  IMAD.WIDE R116, R135, 0x2, R76.reuse ;  /* 0x0000000287747825 */ /* 0x102fe200078e024c */
[C---:B------:R-:W-:Y:S01]  /*6480*/  LOP3.LUT R135, R0.reuse, 0x50, RZ, 0xfc, !PT ;  /* 0x0000005000877812 */ /* 0x040fe200078efcff */
[----:B------:R0:W3:Y:S04]  /*6490*/  @!P3 LDG.E.U16 R118, desc[UR14][R112.64] ;  /* 0x0000000e7076b981 */ /* 0x0000e8000c1e1500 */
[----:B------:R-:W-:Y:S01]  /*64a0*/  IMAD R135, R135, UR9, RZ ;  /* 0x0000000987877c24 */ /* 0x000fe2000f8e02ff */
[----:B------:R1:W3:Y:S01]  /*64b0*/  @!P2 LDG.E.U16 R119, desc[UR14][R114.64] ;  /* 0x0000000e7277a981 */ /* 0x0002e2000c1e1500 */
[C---:B------:R-:W-:Y:S01]  /*64c0*/  LOP3.LUT R154, R0.reuse, 0x56, RZ, 0xfc, !PT ;  /* 0x00000056009a7812 */ /* 0x040fe200078efcff */
[----:B------:R-:W-:Y:S01]  /*64d0*/  ULDC UR9, c[0x0][0x238] ;  /* 0x00008e0000097ab9 */ /* 0x000fe20000000800 */
[----:B0-----:R-:W-:Y:S01]  /*64e0*/  IMAD.WIDE R112, R135, 0x2, R76 ;  /* 0x0000000287707825 */ /* 0x001fe200078e024c */
[----:B------:R-:W-:-:S02]  /*64f0*/  LOP3.LUT R135, R0, 0x52, RZ, 0xfc, !PT ;  /* 0x0000005200877812 */ /* 0x000fc400078efcff */
[C---:B------:R-:W-:Y:S02]  /*6500*/  LOP3.LUT R167, R0.reuse, 0x54, RZ, 0xfc, !PT ;  /* 0x0000005400a77812 */ /* 0x040fe400078efcff */
[C---:B-1----:R-:W-:Y:S01]  /*6510*/  LOP3.LUT R114, R0.reuse, 0x52, RZ, 0xfc, !PT ;  /* 0x0000005200727812 */ /* 0x042fe200078efcff */
[----:B------:R0:W3:Y:S01]  /*6520*/  @!P0 LDG.E.U16 R128, desc[UR14][R112.64] ;  /* 0x0000000e70808981 */ /* 0x0000e2000c1e1500 */
[----:B------:R-:W-:Y:S02]  /*6530*/  ISETP.GE.AND P1, PT, R135, UR13, PT ;  /* 0x0000000d87007c0c */ /* 0x000fe4000bf26270 */
[----:B------:R-:W-:Y:S02]  /*6540*/  PRMT R123, RZ, 0x7610, R123 ;  /* 0x00007610ff7b7816 */ /* 0x000fe4000000007b */
[----:B------:R-:W-:Y:S01]  /*6550*/  LOP3.LUT R135, R0, 0x58, RZ, 0xfc, !PT ;  /* 0x0000005800877812 */ /* 0x000fe200078efcff */
[----:B------:R-:W-:Y:S01]  /*6560*/  IMAD R114, R114, UR41, RZ ;  /* 0x0000002972727c24 */ /* 0x000fe2000f8e02ff */
[C---:B------:R-:W-:Y:S01]  /*6570*/  ISETP.GE.AND P3, PT, R154.reuse, UR13, PT ;  /* 0x0000000d9a007c0c */ /* 0x040fe2000bf66270 */
[----:B------:R-:W-:Y:S01]  /*6580*/  IMAD R154, R154, UR9, RZ ;  /* 0x000000099a9a7c24 */ /* 0x000fe2000f8e02ff */
[C---:B------:R-:W-:Y:S01]  /*6590*/  ISETP.GE.AND P2, PT, R167.reuse, UR13, PT ;  /* 0x0000000da7007c0c */ /* 0x040fe2000bf46270 */
[----:B------:R-:W-:Y:S01]  /*65a0*/  IMAD R167, R167, UR11, RZ ;  /* 0x0000000ba7a77c24 */ /* 0x000fe2000f8e02ff */
[----:B------:R-:W-:Y:S01]  /*65b0*/  ISETP.GE.AND P0, PT, R135, UR13, PT ;  /* 0x0000000d87007c0c */ /* 0x000fe2000bf06270 */
[----:B------:R1:W3:Y:S01]  /*65c0*/  @!P4 LDG.E.U16 R123, desc[UR14][R116.64] ;  /* 0x0000000e747bc981 */ /* 0x0002e2000c1e1500 */
[----:B------:R-:W-:Y:S01]  /*65d0*/  LOP3.LUT R135, R0, 0x5a, RZ, 0xfc, !PT ;  /* 0x0000005a00877812 */ /* 0x000fe200078efcff */
[----:B0-----:R-:W-:Y:S01]  /*65e0*/  IMAD.WIDE R112, R114, 0x2, R76 ;  /* 0x0000000272707825 */ /* 0x001fe200078e024c */
[----:B------:R-:W-:Y:S01]  /*65f0*/  PRMT R125, RZ, 0x7610, R125 ;  /* 0x00007610ff7d7816 */ /* 0x000fe2000000007d */
[----:B------:R-:W-:Y:S01]  /*6600*/  ULDC UR9, c[0x0][0x238] ;  /* 0x00008e0000097ab9 */ /* 0x000fe20000000800 */
[----:B------:R-:W-:Y:S01]  /*6610*/  PRMT R124, RZ, 0x7610, R124 ;  /* 0x00007610ff7c7816 */ /* 0x000fe2000000007c */
[----:B------:R-:W-:Y:S01]  /*6620*/  IMAD.WIDE R114, R167, 0x2, R76 ;  /* 0x00000002a7727825 */ /* 0x000fe200078e024c */
[----:B------:R-:W-:Y:S01]  /*6630*/  ISETP.GE.AND P4, PT, R135, UR13, PT ;  /* 0x0000000d87007c0c */ /* 0x000fe2000bf86270 */
[----:B------:R-:W-:-:S02]  /*6640*/  ULDC UR11, c[0x0][0x238] ;  /* 0x00008e00000b7ab9 */ /* 0x000fc40000000800 */
[----:B-1----:R-:W-:Y:S01]  /*6650*/  IMAD.WIDE R116, R154, 0x2, R76 ;  /* 0x000000029a747825 */ /* 0x002fe200078e024c */
[C---:B------:R-:W-:Y:S01]  /*6660*/  LOP3.LUT R154, R0.reuse, 0x5a, RZ, 0xfc, !PT ;  /* 0x0000005a009a7812 */ /* 0x040fe200078efcff */
[----:B------:R0:W3:Y:S01]  /*6670*/  @!P1 LDG.E.U16 R125, desc[UR14][R112.64] ;  /* 0x0000000e707d9981 */ /* 0x0000e2000c1e1500 */
[----:B------:R-:W-:Y:S02]  /*6680*/  LOP3.LUT R167, R0, 0x58, RZ, 0xfc, !PT ;  /* 0x0000005800a77812 */ /* 0x000fe400078efcff */
[----:B------:R-:W-:Y:S01]  /*6690*/  PRMT R126, RZ, 0x7610, R126 ;  /* 0x00007610ff7e7816 */ /* 0x000fe2000000007e */
[----:B------:R-:W-:Y:S01]  /*66a0*/  IMAD R154, R154, UR9, RZ ;  /* 0x000000099a9a7c24 */ /* 0x000fe2000f8e02ff */
[----:B------:R-:W-:Y:S01]  /*66b0*/  LOP3.LUT R135, R0, 0x5c, RZ, 0xfc, !PT ;  /* 0x0000005c00877812 */ /* 0x000fe200078efcff */
[----:B------:R-:W-:Y:S01]  /*66c0*/  IMAD R167, R167, UR11, RZ ;  /* 0x0000000ba7a77c24 */ /* 0x000fe2000f8e02ff */
[----:B------:R1:W3:Y:S01]  /*66d0*/  @!P3 LDG.E.U16 R124, desc[UR14][R116.64] ;  /* 0x0000000e747cb981 */ /* 0x0002e2000c1e1500 */
[----:B------:R-:W-:Y:S01]  /*66e0*/  PRMT R156, RZ, 0x7610, R156 ;  /* 0x00007610ff9c7816 */ /* 0x000fe2000000009c */
[----:B------:R-:W-:Y:S01]  /*66f0*/  ULDC UR9, c[0x0][0x238] ;  /* 0x00008e0000097ab9 */ /* 0x000fe20000000800 */
[----:B------:R-:W-:Y:S01]  /*6700*/  ISETP.GE.AND P1, PT, R135, UR13, PT ;  /* 0x0000000d87007c0c */ /* 0x000fe2000bf26270 */
[----:B------:R2:W3:Y:S01]  /*6710*/  @!P2 LDG.E.U16 R126, desc[UR14][R114.64] ;  /* 0x0000000e727ea981 */ /* 0x0004e2000c1e1500 */
[----:B0-----:R-:W-:Y:S01]  /*6720*/  IMAD.WIDE R112, R167, 0x2, R76 ;  /* 0x00000002a7707825 */ /* 0x001fe200078e024c */
[----:B------:R-:W-:Y:S01]  /*6730*/  PRMT R158, RZ, 0x7610, R158 ;  /* 0x00007610ff9e7816 */ /* 0x000fe2000000009e */
[----:B------:R-:W-:Y:S01]  /*6740*/  ULDC UR11, c[0x0][0x238] ;  /* 0x00008e00000b7ab9 */ /* 0x000fe20000000800 */
[----:B-1----:R-:W-:-:S02]  /*6750*/  PRMT R116, RZ, 0x7610, R116 ;  /* 0x00007610ff747816 */ /* 0x002fc40000000074 */
[----:B------:R-:W-:Y:S01]  /*6760*/  LOP3.LUT R117, R0, 0x7e, RZ, 0xfc, !PT ;  /* 0x0000007e00757812 */ /* 0x000fe200078efcff */
[----:B------:R-:W-:Y:S01]  /*6770*/  IMAD R135, R135, UR9, RZ ;  /* 0x0000000987877c24 */ /* 0x000fe2000f8e02ff */
[----:B------:R0:W3:Y:S01]  /*6780*/  @!P0 LDG.E.U16 R156, desc[UR14][R112.64] ;  /* 0x0000000e709c8981 */ /* 0x0000e2000c1e1500 */
[----:B--2---:R-:W-:Y:S01]  /*6790*/  IMAD.WIDE R114, R154, 0x2, R76 ;  /* 0x000000029a727825 */ /* 0x004fe200078e024c */
[----:B------:R-:W-:Y:S01]  /*67a0*/  ISETP.GE.AND P2, PT, R117, UR13, PT ;  /* 0x0000000d75007c0c */ /* 0x000fe2000bf46270 */
[----:B------:R-:W-:-:S03]  /*67b0*/  ULDC UR9, c[0x0][0x238] ;  /* 0x00008e0000097ab9 */ /* 0x000fc60000000800 */
[----:B------:R1:W2:Y:S01]  /*67c0*/  @!P4 LDG.E.U16 R116, desc[UR14][R114.64] ;  /* 0x0000000e7274c981 */ /* 0x0002a2000c1e1500 */
[----:B------:R-:W-:Y:S02]  /*67d0*/  IMAD R117, R117, UR40, RZ ;  /* 0x0000002875757c24 */ /* 0x000fe4000f8e02ff */
[----:B0-----:R-:W-:Y:S01]  /*67e0*/  IMAD.WIDE R112, R135, 0x2, R76 ;  /* 0x0000000287707825 */ /* 0x001fe200078e024c */
[----:B-1----:R-:W-:Y:S02]  /*67f0*/  PRMT R114, RZ, 0x7610, R114 ;  /* 0x00007610ff727816 */ /* 0x002fe40000000072 */
[C---:B------:R-:W-:Y:S02]  /*6800*/  LOP3.LUT R115, R0.reuse, 0x5e, RZ, 0xfc, !PT ;  /* 0x0000005e00737812 */ /* 0x040fe400078efcff */
[----:B------:R-:W-:Y:S02]  /*6810*/  LOP3.LUT R135, R0, 0x60, RZ, 0xfc, !PT ;  /* 0x0000006000877812 */ /* 0x000fe400078efcff */
[----:B------:R-:W-:Y:S01]  /*6820*/  ISETP.GE.AND P0, PT, R115, UR13, PT ;  /* 0x0000000d73007c0c */ /* 0x000fe2000bf06270 */
[----:B------:R0:W2:Y:S01]  /*6830*/  @!P1 LDG.E.U16 R114, desc[UR14][R112.64] ;  /* 0x0000000e70729981 */ /* 0x0000a2000c1e1500 */
[----:B------:R-:W-:-:S02]  /*6840*/  PRMT R115, RZ, 0x7610, R115 ;  /* 0x00007610ff737816 */ /* 0x000fc40000000073 */
[----:B------:R-:W-:Y:S01]  /*6850*/  ISETP.GE.AND P1, PT, R135, UR13, PT ;  /* 0x0000000d87007c0c */ /* 0x000fe2000bf26270 */
[----:B0-----:R-:W-:Y:S01]  /*6860*/  IMAD.WIDE R112, R117, 0x2, R76 ;  /* 0x0000000275707825 */ /* 0x001fe200078e024c */
[----:B------:R-:W-:-:S04]  /*6870*/  PRMT R117, RZ, 0x7610, R117 ;  /* 0x00007610ff757816 */ /* 0x000fc80000000075 */
[----:B------:R0:W2:Y:S02]  /*6880*/  @!P2 LDG.E.U16 R115, desc[UR14][R112.64] ;  /* 0x0000000e7073a981 */ /* 0x0000a4000c1e1500 */
[----:B0-----:R-:W-:-:S05]  /*6890*/  IMAD.WIDE R112, R247, 0x2, R76 ;  /* 0x00000002f7707825 */ /* 0x001fca00078e024c */
[----:B------:R0:W2:Y:S02]  /*68a0*/  @!P0 LDG.E.U16 R117, desc[UR14][R112.64] ;  /* 0x0000000e70758981 */ /* 0x0000a4000c1e1500 */
[----:B0-----:R-:W-:-:S05]  /*68b0*/  IMAD.WIDE R112, R248, 0x2, R76 ;  /* 0x00000002f8707825 */ /* 0x001fca00078e024c */
[----:B------:R0:W2:Y:S02]  /*68c0*/  @!P1 LDG.E.U16 R158, desc[UR14][R112.64] ;  /* 0x0000000e709e9981 */ /* 0x0000a4000c1e1500 */
[----:B0-----:R-:W-:-:S04]  /*68d0*/  LOP3.LUT R112, R0, 0x62, RZ, 0xfc, !PT ;  /* 0x0000006200707812 */ /* 0x001fc800078efcff */
[----:B------:R-:W-:Y:S02]  /*68e0*/  ISETP.GE.AND P0, PT, R112, UR13, PT ;  /* 0x0000000d70007c0c */ /* 0x000fe4000bf06270 */
[----:B------:R-:W-:Y:S02]  /*68f0*/  LOP3.LUT R112, R0, 0x64, RZ, 0xfc, !PT ;  /* 0x0000006400707812 */ /* 0x000fe400078efcff */
[----:B------:R-:W-:Y:S02]  /*6900*/  PRMT R135, RZ, 0x7610, R135 ;  /* 0x00007610ff877816 */ /* 0x000fe40000000087 */
[----:B------:R-:W-:Y:S01]  /*6910*/  ISETP.GE.AND P1, PT, R112, UR13, PT ;  /* 0x0000000d70007c0c */ /* 0x000fe2000bf26270 */
[----:B------:R-:W-:Y:S01]  /*6920*/  IMAD.WIDE R112, R249, 0x2, R76 ;  /* 0x00000002f9707825 */ /* 0x000fe200078e024c */
[----:B------:R-:W-:-:S05]  /*6930*/  PRMT R137, RZ, 0x7610, R137 ;  /* 0x00007610ff897816 */ /* 0x000fca0000000089 */
        /* <DEDUP_REMOVED lines=10> */
[----:B------:R0:W2:Y:S01]  /*69e0*/  @!P0 LDG.E.U16 R139, desc[UR14][R112.64] ;  /* 0x0000000e708b8981 */ /* 0x0000a2000c1e1500 */
[----:B------:R-:W-:Y:S01]  /*69f0*/  LOP3.LUT R167, R0, 0x6a, RZ, 0xfc, !PT ;  /* 0x0000006a00a77812 */ /* 0x000fe200078efcff */
[----:B0-----:R-:W-:-:S05]  /*6a00*/  IMAD.WIDE R112, R252, 0x2, R76 ;  /* 0x00000002fc707825 */ /* 0x001fca00078e024c */
[----:B------:R0:W2:Y:S01]  /*6a10*/  @!P1 LDG.E.U16 R159, desc[UR14][R112.64] ;  /* 0x0000000e709f9981 */ /* 0x0000a2000c1e1500 */
[----:B------:R-:W-:Y:S01]  /*6a20*/  IMAD R167, R167, UR11, RZ ;  /* 0x0000000ba7a77c24 */ /* 0x000fe2000f8e02ff */
[C---:B------:R-:W-:Y:S01]  /*6a30*/  LOP3.LUT R154, R0.reuse, 0x6c, RZ, 0xfc, !PT ;  /* 0x0000006c009a7812 */ /* 0x040fe200078efcff */
[----:B------:R-:W-:Y:S01]  /*6a40*/  ULDC UR11, c[0x0][0x238] ;  /* 0x00008e00000b7ab9 */ /* 0x000fe20000000800 */
[----:B0-----:R-:W-:-:S04]  /*6a50*/  LOP3.LUT R112, R0, 0x6a, RZ, 0xfc, !PT ;  /* 0x0000006a00707812 */ /* 0x001fc800078efcff */
[----:B------:R-:W-:Y:S02]  /*6a60*/  ISETP.GE.AND P0, PT, R112, UR13, PT ;  /* 0x0000000d70007c0c */ /* 0x000fe4000bf06270 */
[----:B------:R-:W-:Y:S02]  /*6a70*/  LOP3.LUT R112, R0, 0x6c, RZ, 0xfc, !PT ;  /* 0x0000006c00707812 */ /* 0x000fe400078efcff */
[----:B------:R-:W-:Y:S02]  /*6a80*/  PRMT R141, RZ, 0x7610, R141 ;  /* 0x00007610ff8d7816 */ /* 0x000fe4000000008d */
[----:B------:R-:W-:Y:S01]  /*6a90*/  ISETP.GE.AND P1, PT, R112, UR13, PT ;  /* 0x0000000d70007c0c */ /* 0x000fe2000bf26270 */
[----:B------:R-:W-:Y:S01]  /*6aa0*/  IMAD.WIDE R112, R167, 0x2, R76 ;  /* 0x00000002a7707825 */ /* 0x000fe200078e024c */
[----:B------:R-:W-:-:S03]  /*6ab0*/  PRMT R142, RZ, 0x7610, R142 ;  /* 0x00007610ff8e7816 */ /* 0x000fc6000000008e */
[----:B------:R-:W-:Y:S01]  /*6ac0*/  IMAD R154, R154, UR9, RZ ;  /* 0x000000099a9a7c24 */ /* 0x000fe2000f8e02ff */
[----:B------:R-:W-:Y:S01]  /*6ad0*/  LOP3.LUT R167, R0, 0x6e, RZ, 0xfc, !PT ;  /* 0x0000006e00a77812 */ /* 0x000fe200078efcff */
[----:B------:R0:W2:Y:S01]  /*6ae0*/  @!P0 LDG.E.U16 R141, desc[UR14][R112.64] ;  /* 0x0000000e708d8981 */ /* 0x0000a2000c1e1500 */
[----:B------:R-:W-:Y:S01]  /*6af0*/  PRMT R143, RZ, 0x7610, R143 ;  /* 0x00007610ff8f7816 */ /* 0x000fe2000000008f */
[----:B------:R-:W-:Y:S01]  /*6b00*/  ULDC UR9, c[0x0][0x238] ;  /* 0x00008e0000097ab9 */ /* 0x000fe20000000800 */
[----:B0-----:R-:W-:-:S05]  /*6b10*/  IMAD.WIDE R112, R154, 0x2, R76 ;  /* 0x000000029a707825 */ /* 0x001fca00078e024c */
[----:B------:R0:W2:Y:S01]  /*6b20*/  @!P1 LDG.E.U16 R142, desc[UR14][R112.64] ;  /* 0x0000000e708e9981 */ /* 0x0000a2000c1e1500 */
[----:B------:R-:W-:Y:S01]  /*6b30*/  IMAD R167, R167, UR11, RZ ;  /* 0x0000000ba7a77c24 */ /* 0x000fe2000f8e02ff */
[C---:B------:R-:W-:Y:S01]  /*6b40*/  LOP3.LUT R154, R0.reuse, 0x70, RZ, 0xfc, !PT ;  /* 0x00000070009a7812 */ /* 0x040fe200078efcff */
[----:B------:R-:W-:Y:S01]  /*6b50*/  ULDC UR11, c[0x0][0x238] ;  /* 0x00008e00000b7ab9 */ /* 0x000fe20000000800 */
[----:B0-----:R-:W-:-:S04]  /*6b60*/  LOP3.LUT R112, R0, 0x6e, RZ, 0xfc, !PT ;  /* 0x0000006e00707812 */ /* 0x001fc800078efcff */
[----:B------:R-:W-:Y:S02]  /*6b70*/  ISETP.GE.AND P0, PT, R112, UR13, PT ;  /* 0x0000000d70007c0c */ /* 0x000fe4000bf06270 */
[----:B------:R-:W-:-:S04]  /*6b80*/  LOP3.LUT R112, R0, 0x70, RZ, 0xfc, !PT ;  /* 0x0000007000707812 */ /* 0x000fc800078efcff */
        /* <DEDUP_REMOVED lines=27> */
[----:B0-----:R-:W-:-:S04]  /*6d40*/  LOP3.LUT R112, R0, 0x74, RZ, 0xfc, !PT ;  /* 0x0000007400707812 */ /* 0x001fc800078efcff */
[----:B------:R-:W-:Y:S02]  /*6d50*/  ISETP.GE.AND P0, PT, R112, UR13, PT ;  /* 0x0000000d70007c0c */ /* 0x000fe4000bf06270 */
[C---:B------:R-:W-:Y:S02]  /*6d60*/  LOP3.LUT R112, R0.reuse, 0x76, RZ, 0xfc, !PT ;  /* 0x0000007600707812 */ /* 0x040fe400078efcff */
[----:B------:R-:W-:Y:S02]  /*6d70*/  LOP3.LUT R154, R0, 0x76, RZ, 0xfc, !PT ;  /* 0x00000076009a7812 */ /* 0x000fe400078efcff */
[----:B------:R-:W-:Y:S01]  /*6d80*/  ISETP.GE.AND P1, PT, R112, UR13, PT ;  /* 0x0000000d70007c0c */ /* 0x000fe2000bf26270 */
[----:B------:R-:W-:Y:S01]  /*6d90*/  IMAD.WIDE R112, R167, 0x2, R76 ;  /* 0x00000002a7707825 */ /* 0x000fe200078e024c */
[----:B------:R-:W-:-:S03]  /*6da0*/  PRMT R146, RZ, 0x7610, R146 ;  /* 0x00007610ff927816 */ /* 0x000fc60000000092 */
[----:B------:R-:W-:Y:S01]  /*6db0*/  IMAD R154, R154, UR9, RZ ;  /* 0x000000099a9a7c24 */ /* 0x000fe2000f8e02ff */
[----:B------:R-:W-:Y:S01]  /*6dc0*/  ULDC UR9, c[0x0][0x238] ;  /* 0x00008e0000097ab9 */ /* 0x000fe20000000800 */
[----:B------:R0:W2:Y:S02]  /*6dd0*/  @!P0 LDG.E.U16 R145, desc[UR14][R112.64] ;  /* 0x0000000e70918981 */ /* 0x0000a4000c1e1500 */
[----:B0-----:R-:W-:Y:S01]  /*6de0*/  IMAD.WIDE R112, R154, 0x2, R76 ;  /* 0x000000029a707825 */ /* 0x001fe200078e024c */
[----:B------:R-:W-:-:S04]  /*6df0*/  LOP3.LUT R154, R0, 0x7a, RZ, 0xfc, !PT ;  /* 0x0000007a009a7812 */ /* 0x000fc800078efcff */
        /* <DEDUP_REMOVED lines=8> */
[----:B------:R-:W-:Y:S02]  /*6e80*/  IMAD.WIDE R112, R154, 0x2, R76 ;  /* 0x000000029a707825 */ /* 0x000fe400078e024c */
[----:B------:R-:W0:Y:S01]  /*6e90*/  S2R R154, SR_TID.X ;  /* 0x00000000009a7919 */ /* 0x000e220000002100 */
[----:B------:R-:W-:Y:S01]  /*6ea0*/  PRMT R147, RZ, 0x7610, R147 ;  /* 0x00007610ff937816 */ /* 0x000fe20000000093 */
[----:B------:R-:W-:Y:S01]  /*6eb0*/  IMAD R167, R167, UR9, RZ ;  /* 0x00000009a7a77c24 */ /* 0x000fe2000f8e02ff */
[----:B------:R-:W-:-:S04]  /*6ec0*/  PRMT R148, RZ, 0x7610, R148 ;  /* 0x00007610ff947816 */ /* 0x000fc80000000094 */
[----:B------:R1:W2:Y:S02]  /*6ed0*/  @!P0 LDG.E.U16 R147, desc[UR14][R112.64] ;  /* 0x0000000e70938981 */ /* 0x0002a4000c1e1500 */
[----:B-1----:R-:W-:-:S05]  /*6ee0*/  IMAD.WIDE R112, R167, 0x2, R76 ;  /* 0x00000002a7707825 */ /* 0x002fca00078e024c */
[----:B------:R1:W2:Y:S01]  /*6ef0*/  @!P1 LDG.E.U16 R148, desc[UR14][R112.64] ;  /* 0x0000000e70949981 */ /* 0x0002a2000c1e1500 */
[----:B------:R-:W-:Y:S02]  /*6f00*/  IADD3 RZ, P1, R8, R4, RZ ;  /* 0x0000000408ff7210 */ /* 0x000fe40007f3e0ff */
[----:B0-----:R-:W-:-:S04]  /*6f10*/  LOP3.LUT R154, R154, 0x7f, RZ, 0xc0, !PT ;  /* 0x0000007f9a9a7812 */ /* 0x001fc800078ec0ff */
[----:B------:R-:W-:Y:S01]  /*6f20*/  ISETP.GE.AND P0, PT, R154, UR13, PT ;  /* 0x0000000d9a007c0c */ /* 0x000fe2000bf06270 */
[----:B------:R-:W0:Y:S01]  /*6f30*/  S2R R168, SR_TID.X ;  /* 0x0000000000a87919 */ /* 0x000e220000002100 */
[----:B------:R-:W-:Y:S01]  /*6f40*/  PRMT R149, RZ, 0x7610, R149 ;  /* 0x00007610ff957816 */ /* 0x000fe20000000095 */
[----:B-1----:R-:W-:Y:S02]  /*6f50*/  IMAD.IADD R112, R8, 0x1, R4 ;  /* 0x0000000108707824 */ /* 0x002fe400078e0204 */
[----:B------:R-:W-:Y:S01]  /*6f60*/  IMAD.X R113, R186, 0x1, R3, P1 ;  /* 0x00000001ba717824 */ /* 0x000fe200008e0603 */
[----:B------:R-:W-:Y:S01]  /*6f70*/  BAR.SYNC.DEFER_BLOCKING 0x0 ;  /* 0x0000000000007b1d */ /* 0x000fe20000010000 */
[----:B------:R-:W-:Y:S02]  /*6f80*/  IADD3 RZ, P1, R7, R4, RZ ;  /* 0x0000000407ff7210 */ /* 0x000fe40007f3e0ff */
[----:B------:R-:W-:Y:S02]  /*6f90*/  PRMT R150, RZ, 0x7610, R150 ;  /* 0x00007610ff967816 */ /* 0x000fe40000000096 */
[----:B------:R-:W-:-:S02]  /*6fa0*/  PRMT R151, RZ, 0x7610, R151 ;  /* 0x00007610ff977816 */ /* 0x000fc40000000097 */
[----:B------:R-:W-:Y:S01]  /*6fb0*/  PRMT R152, RZ, 0x7610, R152 ;  /* 0x00007610ff987816 */ /* 0x000fe20000000098 */
[----:B------:R1:W2:Y:S02]  /*6fc0*/  @!P0 LDG.E.U16 R149, desc[UR14][R112.64] ;  /* 0x0000000e70958981 */ /* 0x0002a4000c1e1500 */
[----:B-1----:R-:W-:Y:S02]  /*6fd0*/  IMAD.IADD R112, R7, 0x1, R4 ;  /* 0x0000000107707824 */ /* 0x002fe400078e0204 */
[----:B------:R-:W-:Y:S01]  /*6fe0*/  IMAD.X R113, R187, 0x1, R3, P1 ;  /* 0x00000001bb717824 */ /* 0x000fe200008e0603 */
[----:B------:R-:W-:-:S04]  /*6ff0*/  IADD3 RZ, P1, R19, R4, RZ ;  /* 0x0000000413ff7210 */ /* 0x000fc80007f3e0ff */
[----:B------:R1:W2:Y:S02]  /*7000*/  @!P0 LDG.E.U16 R150, desc[UR14][R112.64] ;  /* 0x0000000e70968981 */ /* 0x0002a4000c1e1500 */
[----:B-1----:R-:W-:Y:S02]  /*7010*/  IMAD.IADD R112, R19, 0x1, R4 ;  /* 0x0000000113707824 */ /* 0x002fe400078e0204 */
[----:B------:R-:W-:Y:S01]  /*7020*/  IMAD.X R113, R184, 0x1, R3, P1 ;  /* 0x00000001b8717824 */ /* 0x000fe200008e0603 */
[----:B------:R-:W-:-:S04]  /*7030*/  IADD3 RZ, P1, R20, R4, RZ ;  /* 0x0000000414ff7210 */ /* 0x000fc80007f3e0ff */
[----:B------:R1:W2:Y:S01]  /*7040*/  @!P0 LDG.E.U16 R151, desc[UR14][R112.64] ;  /* 0x0000000e70978981 */ /* 0x0002a2000c1e1500 */
[----:B------:R-:W-:Y:S01]  /*7050*/  PRMT R153, RZ, 0x7610, R153 ;  /* 0x00007610ff997816 */ /* 0x000fe20000000099 */
[----:B-1----:R-:W-:Y:S02]  /*7060*/  IMAD.IADD R112, R20, 0x1, R4 ;  /* 0x0000000114707824 */ /* 0x002fe400078e0204 */
[----:B------:R-:W-:Y:S01]  /*7070*/  IMAD.X R113, R183, 0x1, R3, P1 ;  /* 0x00000001b7717824 */ /* 0x000fe200008e0603 */
[----:B------:R-:W-:-:S04]  /*7080*/  IADD3 RZ, P1, R5, R4, RZ ;  /* 0x0000000405ff7210 */ /* 0x000fc80007f3e0ff */
[----:B------:R1:W2:Y:S02]  /*7090*/  @!P0 LDG.E.U16 R152, desc[UR14][R112.64] ;  /* 0x0000000e70988981 */ /* 0x0002a4000c1e1500 */
[----:B-1----:R-:W-:Y:S02]  /*70a0*/  IMAD.IADD R112, R5, 0x1, R4 ;  /* 0x0000000105707824 */ /* 0x002fe400078e0204 */
[----:B------:R-:W-:-:S05]  /*70b0*/  IMAD.X R113, R185, 0x1, R3, P1 ;  /* 0x00000001b9717824 */ /* 0x000fca00008e0603 */
[----:B------:R0:W2:Y:S02]  /*70c0*/  @!P0 LDG.E.U16 R153, desc[UR14][R112.64] ;  /* 0x0000000e70998981 */ /* 0x0000a4000c1e1500 */
[----:B0-----:R-:W-:-:S04]  /*70d0*/  LOP3.LUT R112, R168, 0x40, RZ, 0xc0, !PT ;  /* 0x00000040a8707812 */ /* 0x001fc800078ec0ff */
[----:B------:R-:W-:Y:S02]  /*70e0*/  ISETP.NE.U32.AND P1, PT, R112, RZ, PT ;  /* 0x000000ff7000720c */ /* 0x000fe40003f25070 */
[----:B------:R-:W-:Y:S02]  /*70f0*/  LOP3.LUT R112, R168, 0x3f, RZ, 0xc0, !PT ;  /* 0x0000003fa8707812 */ /* 0x000fe400078ec0ff */
[----:B------:R-:W-:Y:S02]  /*7100*/  SEL R154, RZ, 0x90, !P1 ;  /* 0x00000090ff9a7807 */ /* 0x000fe40004800000 */
[----:B------:R-:W-:Y:S01]  /*7110*/  IADD3 RZ, P1, R21, R4, RZ ;  /* 0x0000000415ff7210 */ /* 0x000fe20007f3e0ff */
[----:B------:R-:W-:Y:S01]  /*7120*/  IMAD.SHL.U32 R112, R112, 0x2, RZ ;  /* 0x0000000270707824 */ /* 0x000fe200078e00ff */
[----:B------:R-:W-:-:S03]  /*7130*/  PRMT R155, RZ, 0x7610, R155 ;  /* 0x00007610ff9b7816 */ /* 0x000fc6000000009b */
[----:B------:R-:W-:Y:S01]  /*7140*/  IMAD.X R113, R182, 0x1, R3, P1 ;  /* 0x00000001b6717824 */ /* 0x000fe200008e0603 */
[----:B------:R-:W-:Y:S01]  /*7150*/  LOP3.LUT R154, R154, R112, RZ, 0x3c, !PT ;  /* 0x000000709a9a7212 */ /* 0x000fe200078e3cff */
[----:B------:R-:W-:Y:S01]  /*7160*/  IMAD.IADD R112, R21, 0x1, R4 ;  /* 0x0000000115707824 */ /* 0x000fe200078e0204 */
[----:B------:R-:W-:-:S03]  /*7170*/  IADD3 RZ, P1, R22, R4, RZ ;  /* 0x0000000416ff7210 */ /* 0x000fc60007f3e0ff */
[----:B------:R0:W-:Y:S04]  /*7180*/  STS.U16 [R154+UR12], R133 ;  /* 0x000000859a007988 */ /* 0x0001e8000800040c */
[----:B------:R1:W2:Y:S01]  /*7190*/  @!P0 LDG.E.U16 R155, desc[UR14][R112.64] ;  /* 0x0000000e709b8981 */ /* 0x0002a2000c1e1500 */
[----:B0-----:R-:W-:Y:S01]  /*71a0*/  PRMT R133, RZ, 0x7610, R133 ;  /* 0x00007610ff857816 */ /* 0x001fe20000000085 */
[----:B-1----:R-:W-:Y:S02]  /*71b0*/  IMAD.IADD R112, R22, 0x1, R4 ;  /* 0x0000000116707824 */ /* 0x002fe400078e0204 */
[----:B------:R-:W-:Y:S01]  /*71c0*/  IMAD.X R113, R181, 0x1, R3, P1 ;  /* 0x00000001b5717824 */ /* 0x000fe200008e0603 */
[----:B------:R-:W-:Y:S01]  /*71d0*/  IADD3 RZ, P1, R23, R4, RZ ;  /* 0x0000000417ff7210 */ /* 0x000fe20007f3e0ff */
[----:B----4-:R0:W-:Y:S04]  /*71e0*/  STS.U16 [R154+UR12+0x400], R131 ;  /* 0x000400839a007988 */ /* 0x0101e8000800040c */
[----:B------:R1:W4:Y:S01]  /*71f0*/  @!P0 LDG.E.U16 R133, desc[UR14][R112.64] ;  /* 0x0000000e70858981 */ /* 0x000322000c1e1500 */
[----:B0-----:R-:W-:-:S02]  /*7200*/  PRMT R131, RZ, 0x7610, R131 ;  /* 0x00007610ff837816 */ /* 0x001fc40000000083 */
[-C--:B-1----:R-:W-:Y:S01]  /*7210*/  IADD3 R112, R23, R4.reuse, RZ ;  /* 0x0000000417707210 */ /* 0x082fe20007ffe0ff */
[----:B------:R-:W-:Y:S01]  /*7220*/  IMAD.X R113, R180, 0x1, R3, P1 ;  /* 0x00000001b4717824 */ /* 0x000fe200008e0603 */
[CC--:B------:R-:W-:Y:S01]  /*7230*/  IADD3 RZ, P1, R56.reuse, R4.reuse, RZ ;  /* 0x0000000438ff7210 */ /* 0x0c0fe20007f3e0ff */
[----:B-----5:R0:W-:Y:S04]  /*7240*/  STS.U16 [R154+UR12+0x800], R129 ;  /* 0x000800819a007988 */ /* 0x0201e8000800040c */
[----:B------:R1:W5:Y:S01]  /*7250*/  @!P0 LDG.E.U16 R131, desc[UR14][R112.64] ;  /* 0x0000000e70838981 */ /* 0x000362000c1e1500 */
[----:B0-----:R-:W-:Y:S01]  /*7260*/  PRMT R129, RZ, 0x7610, R129 ;  /* 0x00007610ff817816 */ /* 0x001fe20000000081 */
[--C-:B-1----:R-:W-:Y:S02]  /*7270*/  IMAD.IADD R112, R56, 0x1, R4.reuse ;  /* 0x0000000138707824 */ /* 0x102fe400078e0204 */
[----:B------:R-:W-:Y:S01]  /*7280*/  IMAD.X R113, R179, 0x1, R3, P1 ;  /* 0x00000001b3717824 */ /* 0x000fe200008e0603 */
[C---:B------:R-:W-:Y:S01]  /*7290*/  IADD3 RZ, P1, R57.reuse, R4, RZ ;  /* 0x0000000439ff7210 */ /* 0x040fe20007f3e0ff */
[----:B---3--:R0:W-:Y:S04]  /*72a0*/  STS.U16 [R154+UR12+0xc00], R127 ;  /* 0x000c007f9a007988 */ /* 0x0081e8000800040c */
[----:B------:R1:W3:Y:S01]  /*72b0*/  @!P0 LDG.E.U16 R129, desc[UR14][R112.64] ;  /* 0x0000000e70818981 */ /* 0x0002e2000c1e1500 */
[----:B0-----:R-:W-:Y:S01]  /*72c0*/  PRMT R127, RZ, 0x7610, R127 ;  /* 0x00007610ff7f7816 */ /* 0x001fe2000000007f */
[----:B-1----:R-:W-:-:S02]  /*72d0*/  IMAD.IADD R112, R57, 0x1, R4 ;  /* 0x0000000139707824 */ /* 0x002fc400078e0204 */
[----:B------:R-:W-:Y:S01]  /*72e0*/  IMAD.X R113, R178, 0x1, R3, P1 ;  /* 0x00000001b2717824 */ /* 0x000fe200008e0603 */
[CC--:B------:R-:W-:Y:S01]  /*72f0*/  IADD3 RZ, P1, R58.reuse, R4.reuse, RZ ;  /* 0x000000043aff7210 */ /* 0x0c0fe20007f3e0ff */
[----:B------:R0:W-:Y:S04]  /*7300*/  STS.U16 [R154+UR12+0x1000], R121 ;  /* 0x001000799a007988 */ /* 0x0001e8000800040c */
[----:B------:R1:W3:Y:S01]  /*7310*/  @!P0 LDG.E.U16 R127, desc[UR14][R112.64] ;  /* 0x0000000e707f8981 */ /* 0x0002e2000c1e1500 */
[----:B0-----:R-:W-:Y:S01]  /*7320*/  PRMT R121, RZ, 0x7610, R121 ;  /* 0x00007610ff797816 */ /* 0x001fe20000000079 */
[----:B-1----:R-:W-:Y:S02]  /*7330*/  IMAD.IADD R112, R58, 0x1, R4 ;  /* 0x000000013a707824 */ /* 0x002fe400078e0204 */
[----:B------:R-:W-:Y:S01]  /*7340*/  IMAD.X R113, R177, 0x1, R3, P1 ;  /* 0x00000001b1717824 */ /* 0x000fe200008e0603 */
[----:B------:R-:W-:-:S02]  /*7350*/  IADD3 RZ, P1, R59, R4, RZ ;  /* 0x000000043bff7210 */ /* 0x000fc40007f3e0ff */
[----:B------:R-:W-:Y:S02]  /*7360*/  PRMT R157, RZ, 0x7610, R157 ;  /* 0x00007610ff9d7816 */ /* 0x000fe4000000009d */
[----:B------:R0:W3:Y:S04]  /*7370*/  @!P0 LDG.E.U16 R121, desc[UR14][R112.64] ;  /* 0x0000000e70798981 */ /* 0x0000e8000c1e1500 */
[----:B------:R1:W-:Y:S01]  /*7380*/  STS.U16 [R154+UR12+0x1400], R111 ;  /* 0x0014006f9a007988 */ /* 0x0003e2000800040c */
[--C-:B0-----:R-:W-:Y:S02]  /*7390*/  IMAD.IADD R112, R59, 0x1, R4.reuse ;  /* 0x000000013b707824 */ /* 0x101fe400078e0204 */
[--C-:B------:R-:W-:Y:S01]  /*73a0*/  IMAD.X R113, R130, 0x1, R3.reuse, P1 ;  /* 0x0000000182717824 */ /* 0x100fe200008e0603 */
[-C--:B------:R-:W-:Y:S01]  /*73b0*/  IADD3 RZ, P1, R6, R4.reuse, RZ ;  /* 0x0000000406ff7210 */ /* 0x080fe20007f3e0ff */
[----:B------:R0:W-:Y:S04]  /*73c0*/  STS.U16 [R154+UR12+0x1800], R110 ;  /* 0x0018006e9a007988 */ /* 0x0001e8000800040c */
[----:B------:R0:W4:Y:S01]  /*73d0*/  @!P0 LDG.E.U16 R157, desc[UR14][R112.64] ;  /* 0x0000000e709d8981 */ /* 0x000122000c1e1500 */
[----:B-1----:R-:W-:Y:S01]  /*73e0*/  IMAD.X R111, R176, 0x1, R3, P1 ;  /* 0x00000001b06f7824 */ /* 0x002fe200008e0603 */
[----:B------:R-:W-:Y:S01]  /*73f0*/  IADD3 RZ, P1, R18, R4, RZ ;  /* 0x0000000412ff7210 */ /* 0x000fe20007f3e0ff */
[----:B0-----:R-:W-:Y:S01]  /*7400*/  IMAD.IADD R110, R6, 0x1, R4 ;  /* 0x00000001066e7824 */ /* 0x001fe200078e0204 */
[----:B------:R-:W-:Y:S01]  /*7410*/  PRMT R112, RZ, 0x7610, R112 ;  /* 0x00007610ff707816 */ /* 0x000fe20000000070 */
[----:B------:R0:W-:Y:S05]  /*7420*/  STS.U16 [R154+UR12+0x1c00], R109 ;  /* 0x001c006d9a007988 */ /* 0x0001ea000800040c */
[----:B------:R1:W5:Y:S01]  /*7430*/  @!P0 LDG.E.U16 R112, desc[UR14][R110.64] ;  /* 0x0000000e6e708981 */ /* 0x000362000c1e1500 */
[----:B0-----:R-:W-:Y:S01]  /*7440*/  PRMT R109, RZ, 0x7610, R109 ;  /* 0x00007610ff6d7816 */ /* 0x001fe2000000006d */
[----:B-1----:R-:W-:-:S02]  /*7450*/  IMAD.IADD R110, R18, 0x1, R4 ;  /* 0x00000001126e7824 */ /* 0x002fc400078e0204 */
[----:B------:R-:W-:Y:S01]  /*7460*/  IMAD.X R111, R175, 0x1, R3, P1 ;  /* 0x00000001af6f7824 */ /* 0x000fe200008e0603 */
[C---:B------:R-:W-:Y:S02]  /*7470*/  IADD3 RZ, P1, R17.reuse, R4, RZ ;  /* 0x0000000411ff7210 */ /* 0x040fe40007f3e0ff */
[----:B------:R-:W-:Y:S02]  /*7480*/  PRMT R113, RZ, 0x7610, R113 ;  /* 0x00007610ff717816 */ /* 0x000fe40000000071 */
[----:B------:R0:W3:Y:S04]  /*7490*/  @!P0 LDG.E.U16 R109, desc[UR14][R110.64] ;  /* 0x0000000e6e6d8981 */ /* 0x0000e8000c1e1500 */
[----:B------:R1:W-:Y:S01]  /*74a0*/  STS.U16 [R154+UR12+0x2000], R120 ;  /* 0x002000789a007988 */ /* 0x0003e2000800040c */
[----:B0-----:R-:W-:-:S02]  /*74b0*/  IMAD.IADD R110, R17, 0x1, R4 ;  /* 0x00000001116e7824 */ /* 0x001fc400078e0204 */
[--C-:B------:R-:W-:Y:S01]  /*74c0*/  IMAD.X R111, R174, 0x1, R3.reuse, P1 ;  /* 0x00000001ae6f7824 */ /* 0x100fe200008e0603 */
[CC--:B------:R-:W-:Y:S02]  /*74d0*/  IADD3 RZ, P1, R16.reuse, R4.reuse, RZ ;  /* 0x0000000410ff7210 */ /* 0x0c0fe40007f3e0ff */
[----:B-1----:R-:W-:Y:S02]  /*74e0*/  PRMT R120, RZ, 0x7610, R120 ;  /* 0x00007610ff787816 */ /* 0x002fe40000000078 */
[----:B------:R0:W3:Y:S04]  /*74f0*/  @!P0 LDG.E.U16 R113, desc[UR14][R110.64] ;  /* 0x0000000e6e718981 */ /* 0x0000e8000c1e1500 */
[----:B------:R1:W-:Y:S01]  /*7500*/  STS.U16 [R154+UR12+0x2400], R122 ;  /* 0x0024007a9a007988 */ /* 0x0003e2000800040c */
[-C--:B0-----:R-:W-:Y:S01]  /*7510*/  IADD3 R110, R16, R4.reuse, RZ ;  /* 0x00000004106e7210 */ /* 0x081fe20007ffe0ff */
[----:B------:R-:W-:Y:S01]  /*7520*/  IMAD.X R111, R173, 0x1, R3, P1 ;  /* 0x00000001ad6f7824 */ /* 0x000fe200008e0603 */
[----:B------:R-:W-:-:S02]  /*7530*/  IADD3 RZ, P1, R15, R4, RZ ;  /* 0x000000040fff7210 */ /* 0x000fc40007f3e0ff */
[----:B-1----:R-:W-:Y:S02]  /*7540*/  PRMT R122, RZ, 0x7610, R122 ;  /* 0x00007610ff7a7816 */ /* 0x002fe4000000007a */
[----:B------:R0:W3:Y:S04]  /*7550*/  @!P0 LDG.E.U16 R120, desc[UR14][R110.64] ;  /* 0x0000000e6e788981 */ /* 0x0000e8000c1e1500 */
[----:B------:R1:W-:Y:S01]  /*7560*/  STS.U16 [R154+UR12+0x2800], R128 ;  /* 0x002800809a007988 */ /* 0x0003e2000800040c */
[----:B0-----:R-:W-:Y:S02]  /*7570*/  IMAD.IADD R110, R15, 0x1, R4 ;  /* 0x000000010f6e7824 */ /* 0x001fe400078e0204 */
        /* <DEDUP_REMOVED lines=10> */
[----:B--2---:R1:W-:Y:S01]  /*7620*/  STS.U16 [R154+UR12+0x3000], R158 ;  /* 0x0030009e9a007988 */ /* 0x0043e2000800040c */
[----:B0-----:R-:W-:Y:S02]  /*7630*/  IMAD.IADD R110, R13, 0x1, R4 ;  /* 0x000000010d6e7824 */ /* 0x001fe400078e0204 */
[----:B------:R-:W-:Y:S01]  /*7640*/  IMAD.X R111, R134, 0x1, R3, P1 ;  /* 0x00000001866f7824 */ /* 0x000fe200008e0603 */
[----:B------:R-:W-:-:S02]  /*7650*/  IADD3 RZ, P1, R12, R4, RZ ;  /* 0x000000040cff7210 */ /* 0x000fc40007f3e0ff */
[----:B-1----:R-:W-:Y:S02]  /*7660*/  PRMT R158, RZ, 0x7610, R158 ;  /* 0x00007610ff9e7816 */ /* 0x002fe4000000009e */
[----:B------:R0:W2:Y:S04]  /*7670*/  @!P0 LDG.E.U16 R156, desc[UR14][R110.64] ;  /* 0x0000000e6e9c8981 */ /* 0x0000a8000c1e1500 */
[----:B------:R1:W-:Y:S01]  /*7680*/  STS.U16 [R154+UR12+0x3400], R159 ;  /* 0x0034009f9a007988 */ /* 0x0003e2000800040c */
[----:B0-----:R-:W-:Y:S02]  /*7690*/  IMAD.IADD R110, R12, 0x1, R4 ;  /* 0x000000010c6e7824 */ /* 0x001fe400078e0204 */
[----:B------:R-:W-:Y:S01]  /*76a0*/  IMAD.X R111, R171, 0x1, R3, P1 ;  /* 0x00000001ab6f7824 */ /* 0x000fe200008e0603 */
[----:B------:R-:W-:-:S02]  /*76b0*/  IADD3 RZ, P1, R11, R4, RZ ;  /* 0x000000040bff7210 */ /* 0x000fc40007f3e0ff */
[----:B-1----:R-:W-:Y:S02]  /*76c0*/  PRMT R159, RZ, 0x7610, R159 ;  /* 0x00007610ff9f7816 */ /* 0x002fe4000000009f */
[----:B------:R0:W5:Y:S04]  /*76d0*/  @!P0 LDG.E.U16 R158, desc[UR14][R110.64] ;  /* 0x0000000e6e9e8981 */ /* 0x000168000c1e1500 */
        /* <DEDUP_REMOVED lines=11> */
[----:B------:R0:W2:Y:S01]  /*7790*/  @!P0 LDG.E.U16 R160, desc[UR14][R110.64] ;  /* 0x0000000e6ea08981 */ /* 0x0000a2000c1e1500 */
[----:B------:R-:W-:Y:S01]  /*77a0*/  PRMT R163, RZ, 0x7610, R163 ;  /* 0x00007610ffa37816 */ /* 0x000fe200000000a3 */
[----:B0-----:R-:W-:Y:S02]  /*77b0*/  IMAD.IADD R110, R9, 0x1, R4 ;  /* 0x00000001096e7824 */ /* 0x001fe400078e0204 */
[----:B------:R-:W-:-:S05]  /*77c0*/  IMAD.X R111, R138, 0x1, R3, P1 ;  /* 0x000000018a6f7824 */ /* 0x000fca00008e0603 */
[----:B------:R0:W2:Y:S01]  /*77d0*/  @!P0 LDG.E.U16 R161, desc[UR14][R110.64] ;  /* 0x0000000e6ea18981 */ /* 0x0000a2000c1e1500 */
[----:B------:R-:W-:Y:S02]  /*77e0*/  LOP3.LUT R167, R154, 0x20, RZ, 0x3c, !PT ;  /* 0x000000209aa77812 */ /* 0x000fe400078e3cff */
[----:B0-----:R-:W-:-:S04]  /*77f0*/  IADD3 R110, P1, R189, R4, RZ ;  /* 0x00000004bd6e7210 */ /* 0x001fc80007f3e0ff */
[----:B------:R-:W-:Y:S01]  /*7800*/  IADD3.X R111, R162, R3, RZ, P1, !PT ;  /* 0x00000003a26f7210 */ /* 0x000fe20000ffe4ff */
[----:B------:R0:W-:Y:S04]  /*7810*/  STS.U16 [R167+UR12+0xd00], R83 ;  /* 0x000d0053a7007988 */ /* 0x0001e8000800040c */
[----:B------:R1:W2:Y:S01]  /*7820*/  @!P0 LDG.E.U16 R163, desc[UR14][R110.64] ;  /* 0x0000000e6ea38981 */ /* 0x0002a2000c1e1500 */
[----:B0-----:R-:W-:Y:S02]  /*7830*/  PRMT R83, RZ, 0x7610, R83 ;  /* 0x00007610ff537816 */ /* 0x001fe40000000053 */
[----:B-1----:R-:W-:-:S05]  /*7840*/  IADD3 R110, P1, R237, R4, RZ ;  /* 0x00000004ed6e7210 */ /* 0x002fca0007f3e0ff */
[----:B------:R-:W-:-:S05]  /*7850*/  IMAD.X R111, R212, 0x1, R3, P1 ;  /* 0x00000001d46f7824 */ /* 0x000fca00008e0603 */
[----:B------:R0:W4:Y:S01]  /*7860*/  @!P0 LDG.E.U16 R83, desc[UR14][R110.64] ;  /* 0x0000000e6e538981 */ /* 0x000122000c1e1500 */
[----:B------:R-:W-:-:S03]  /*7870*/  PRMT R165, RZ, 0x7610, R165 ;  /* 0x00007610ffa57816 */ /* 0x000fc600000000a5 */
[----:B------:R1:W-:Y:S01]  /*7880*/  STS.U16 [R167+UR12+0x1500], R106 ;  /* 0x0015006aa7007988 */ /* 0x0003e2000800040c */
[----:B0-----:R-:W-:-:S05]  /*7890*/  IADD3 R110, P1, R242, R4, RZ ;  /* 0x00000004f26e7210 */ /* 0x001fca0007f3e0ff */
[--C-:B------:R-:W-:Y:S01]  /*78a0*/  IMAD.X R111, R220, 0x1, R3.reuse, P1 ;  /* 0x00000001dc6f7824 */ /* 0x100fe200008e0603 */
[----:B-1----:R-:W-:Y:S01]  /*78b0*/  IADD3 R106, P1, R229, R4, RZ ;  /* 0x00000004e56a7210 */ /* 0x002fe20007f3e0ff */
[----:B------:R0:W-:Y:S04]  /*78c0*/  STS.U16 [R167+UR12+0x1100], R107 ;  /* 0x0011006ba7007988 */ /* 0x0001e8000800040c */
[----:B------:R1:W3:Y:S01]  /*78d0*/  @!P0 LDG.E.U16 R165, desc[UR14][R110.64] ;  /* 0x0000000e6ea58981 */ /* 0x0002e2000c1e1500 */
[----:B0-----:R-:W-:Y:S01]  /*78e0*/  IMAD.X R107, R204, 0x1, R3, P1 ;  /* 0x00000001cc6b7824 */ /* 0x001fe200008e0603 */
[----:B-1----:R-:W-:-:S06]  /*78f0*/  PRMT R110, RZ, 0x7610, R110 ;  /* 0x00007610ff6e7816 */ /* 0x002fcc000000006e */
[----:B------:R0:W2:Y:S01]  /*7900*/  @!P0 LDG.E.U16 R110, desc[UR14][R106.64] ;  /* 0x0000000e6a6e8981 */ /* 0x0000a2000c1e1500 */
[----:B------:R-:W-:-:S03]  /*7910*/  PRMT R111, RZ, 0x7610, R111 ;  /* 0x00007610ff6f7816 */ /* 0x000fc6000000006f */
[----:B------:R1:W-:Y:S01]  /*7920*/  STS.U16 [R167+UR12+0x1d00], R104 ;  /* 0x001d0068a7007988 */ /* 0x0003e2000800040c */
[----:B0-----:R-:W-:-:S05]  /*7930*/  IADD3 R106, P1, R203, R4, RZ ;  /* 0x00000004cb6a7210 */ /* 0x001fca0007f3e0ff */
[--C-:B------:R-:W-:Y:S01]  /*7940*/  IMAD.X R107, R73, 0x1, R3.reuse, P1 ;  /* 0x00000001496b7824 */ /* 0x100fe200008e0603 */
[----:B-1----:R-:W-:Y:S01]  /*7950*/  IADD3 R104, P1, R195, R4, RZ ;  /* 0x00000004c3687210 */ /* 0x002fe20007f3e0ff */
[----:B------:R0:W-:Y:S04]  /*7960*/  STS.U16 [R167+UR12+0x1900], R105 ;  /* 0x00190069a7007988 */ /* 0x0001e8000800040c */
[----:B------:R1:W2:Y:S04]  /*7970*/  @!P0 LDG.E.U16 R111, desc[UR14][R106.64] ;  /* 0x0000000e6a6f8981 */ /* 0x0002a8000c1e1500 */
[----:B------:R1:W-:Y:S01]  /*7980*/  STS.U16 [R167+UR12+0x500], R102 ;  /* 0x00050066a7007988 */ /* 0x0003e2000800040c */
[----:B0-----:R-:W-:Y:S01]  /*7990*/  IMAD.X R105, R65, 0x1, R3, P1 ;  /* 0x0000000141697824 */ /* 0x001fe200008e0603 */
[----:B-1----:R-:W-:-:S02]  /*79a0*/  PRMT R106, RZ, 0x7610, R106 ;  /* 0x00007610ff6a7816 */ /* 0x002fc4000000006a */
[----:B------:R-:W-:Y:S01]  /*79b0*/  IADD3 R102, P1, R245, R4, RZ ;  /* 0x00000004f5667210 */ /* 0x000fe20007f3e0ff */
[----:B------:R0:W-:Y:S04]  /*79c0*/  STS.U16 [R167+UR12+0x2100], R103 ;  /* 0x00210067a7007988 */ /* 0x0001e8000800040c */
[----:B------:R1:W2:Y:S01]  /*79d0*/  @!P0 LDG.E.U16 R106, desc[UR14][R104.64] ;  /* 0x0000000e686a8981 */ /* 0x0002a2000c1e1500 */
[----:B0-----:R-:W-:Y:S01]  /*79e0*/  IMAD.X R103, R219, 0x1, R3, P1 ;  /* 0x00000001db677824 */ /* 0x001fe200008e0603 */
[----:B-1----:R-:W-:-:S06]  /*79f0*/  PRMT R104, RZ, 0x7610, R104 ;  /* 0x00007610ff687816 */ /* 0x002fcc0000000068 */
[----:B------:R0:W2:Y:S01]  /*7a00*/  @!P0 LDG.E.U16 R104, desc[UR14][R102.64] ;  /* 0x0000000e66688981 */ /* 0x0000a2000c1e1500 */
[----:B------:R-:W-:Y:S02]  /*7a10*/  PRMT R105, RZ, 0x7610, R105 ;  /* 0x00007610ff697816 */ /* 0x000fe40000000069 */
[----:B0-----:R-:W-:-:S05]  /*7a20*/  IADD3 R102, P1, R236, R4, RZ ;  /* 0x00000004ec667210 */ /* 0x001fca0007f3e0ff */
[----:B------:R-:W-:-:S05]  /*7a30*/  IMAD.X R103, R211, 0x1, R3, P1 ;  /* 0x00000001d3677824 */ /* 0x000fca00008e0603 */
[----:B------:R0:W2:Y:S01]  /*7a40*/  @!P0 LDG.E.U16 R105, desc[UR14][R102.64] ;  /* 0x0000000e66698981 */ /* 0x0000a2000c1e1500 */
[----:B------:R-:W-:Y:S02]  /*7a50*/  PRMT R107, RZ, 0x7610, R107 ;  /* 0x00007610ff6b7816 */ /* 0x000fe4000000006b */
[----:B0-----:R-:W-:-:S05]  /*7a60*/  IADD3 R102, P1, R228, R4, RZ ;  /* 0x00000004e4667210 */ /* 0x001fca0007f3e0ff */
[----:B------:R-:W-:Y:S01]  /*7a70*/  IMAD.X R103, R86, 0x1, R3, P1 ;  /* 0x0000000156677824 */ /* 0x000fe200008e0603 */
[----:B------:R0:W-:Y:S04]  /*7a80*/  STS.U16 [R167+UR12+0x2d00], R116 ;  /* 0x002d0074a7007988 */ /* 0x0001e8000800040c */
[----:B------:R1:W2:Y:S01]  /*7a90*/  @!P0 LDG.E.U16 R107, desc[UR14][R102.64] ;  /* 0x0000000e666b8981 */ /* 0x0002a2000c1e1500 */
[----:B0-----:R-:W-:Y:S02]  /*7aa0*/  PRMT R116, RZ, 0x7610, R116 ;  /* 0x00007610ff747816 */ /* 0x001fe40000000074 */
[----:B-1----:R-:W-:-:S05]  /*7ab0*/  IADD3 R102, P1, R202, R4, RZ ;  /* 0x00000004ca667210 */ /* 0x002fca0007f3e0ff */
        /* <DEDUP_REMOVED lines=19> */
[----:B-1----:R-:W-:Y:S01]  /*7bf0*/  IADD3 R102, P1, R227, R4, RZ ;  /* 0x00000004e3667210 */ /* 0x002fe20007f3e0ff */
[----:B------:R0:W-:Y:S04]  /*7c00*/  STS.U16 [R167+UR12+0x3d00], R147 ;  /* 0x003d0093a7007988 */ /* 0x0001e8000800040c */
[----:B------:R-:W-:Y:S01]  /*7c10*/  IMAD.X R103, R84, 0x1, R3, P1 ;  /* 0x0000000154677824 */ /* 0x000fe200008e0603 */
[----:B------:R-:W-:Y:S04]  /*7c20*/  STS.U16 [R167+UR12+0x100], R95 ;  /* 0x0001005fa7007988 */ /* 0x000fe8000800040c */
[----:B------:R1:W2:Y:S01]  /*7c30*/  @!P0 LDG.E.U16 R141, desc[UR14][R102.64] ;  /* 0x0000000e668d8981 */ /* 0x0002a2000c1e1500 */
[----:B0-----:R-:W-:-:S03]  /*7c40*/  LOP3.LUT R147, R154, 0x40, RZ, 0x3c, !PT ;  /* 0x000000409a937812 */ /* 0x001fc600078e3cff */
[----:B------:R-:W-:Y:S04]  /*7c50*/  STS.U16 [R167+UR12+0x900], R99 ;  /* 0x00090063a7007988 */ /* 0x000fe8000800040c */
[----:B------:R-:W-:Y:S01]  /*7c60*/  STS.U16 [R167+UR12+0x3900], R144 ;  /* 0x00390090a7007988 */ /* 0x000fe2000800040c */
[----:B-1----:R-:W-:-:S03]  /*7c70*/  IADD3 R102, P1, R201, R4, RZ ;  /* 0x00000004c9667210 */ /* 0x002fc60007f3e0ff */
[----:B------:R0:W-:Y:S02]  /*7c80*/  STS.U16 [R147+UR12+0x200], R87 ;  /* 0x0002005793007988 */ /* 0x0001e4000800040c */
[----:B------:R-:W-:Y:S01]  /*7c90*/  IMAD.X R103, R71, 0x1, R3, P1 ;  /* 0x0000000147677824 */ /* 0x000fe200008e0603 */
[----:B0-----:R-:W-:-:S06]  /*7ca0*/  PRMT R87, RZ, 0x7610, R87 ;  /* 0x00007610ff577816 */ /* 0x001fcc0000000057 */
[----:B------:R0:W2:Y:S01]  /*7cb0*/  @!P0 LDG.E.U16 R87, desc[UR14][R102.64] ;  /* 0x0000000e66578981 */ /* 0x0000a2000c1e1500 */
[----:B------:R-:W-:Y:S02]  /*7cc0*/  PRMT R144, RZ, 0x7610, R144 ;  /* 0x00007610ff907816 */ /* 0x000fe40000000090 */
[-C--:B0-----:R-:W-:Y:S01]  /*7cd0*/  IADD3 R102, P1, R193, R4.reuse, RZ ;  /* 0x00000004c1667210 */ /* 0x081fe20007f3e0ff */
[----:B------:R0:W-:Y:S04]  /*7ce0*/  STS.U16 [R147+UR12+0xa00], R100 ;  /* 0x000a006493007988 */ /* 0x0001e8000800040c */
[----:B------:R-:W-:Y:S01]  /*7cf0*/  IMAD.X R103, R63, 0x1, R3, P1 ;  /* 0x000000013f677824 */ /* 0x000fe200008e0603 */
[----:B------:R1:W-:Y:S04]  /*7d00*/  STS.U16 [R147+UR12+0x600], R101 ;  /* 0x0006006593007988 */ /* 0x0003e8000800040c */
[----:B------:R5:W2:Y:S01]  /*7d10*/  @!P0 LDG.E.U16 R144, desc[UR14][R102.64] ;  /* 0x0000000e66908981 */ /* 0x000aa2000c1e1500 */
[----:B0-----:R-:W-:-:S03]  /*7d20*/  IADD3 R100, P1, R243, R4, RZ ;  /* 0x00000004f3647210 */ /* 0x001fc60007f3e0ff */
[----:B------:R0:W-:Y:S01]  /*7d30*/  STS.U16 [R147+UR12+0xe00], R98 ;  /* 0x000e006293007988 */ /* 0x0001e2000800040c */
[----:B-1----:R-:W-:Y:S02]  /*7d40*/  IADD3.X R101, R217, R3, RZ, P1, !PT ;  /* 0x00000003d9657210 */ /* 0x002fe40000ffe4ff */
[----:B-----5:R-:W-:Y:S02]  /*7d50*/  PRMT R102, RZ, 0x7610, R102 ;  /* 0x00007610ff667816 */ /* 0x020fe40000000066 */
[----:B0-----:R-:W-:-:S04]  /*7d60*/  IADD3 R98, P1, R234, R4, RZ ;  /* 0x00000004ea627210 */ /* 0x001fc80007f3e0ff */
[----:B------:R0:W5:Y:S01]  /*7d70*/  @!P0 LDG.E.U16 R102, desc[UR14][R100.64] ;  /* 0x0000000e64668981 */ /* 0x000162000c1e1500 */
[----:B------:R-:W-:Y:S01]  /*7d80*/  IMAD.X R99, R209, 0x1, R3, P1 ;  /* 0x00000001d1637824 */ /* 0x000fe200008e0603 */
[----:B0-----:R-:W-:-:S06]  /*7d90*/  PRMT R100, RZ, 0x7610, R100 ;  /* 0x00007610ff647816 */ /* 0x001fcc0000000064 */
[----:B------:R0:W5:Y:S01]  /*7da0*/  @!P0 LDG.E.U16 R100, desc[UR14][R98.64] ;  /* 0x0000000e62648981 */ /* 0x000162000c1e1500 */
[----:B------:R-:W-:Y:S02]  /*7db0*/  PRMT R101, RZ, 0x7610, R101 ;  /* 0x00007610ff657816 */ /* 0x000fe40000000065 */
[----:B0-----:R-:W-:-:S05]  /*7dc0*/  IADD3 R98, P1, R226, R4, RZ ;  /* 0x00000004e2627210 */ /* 0x001fca0007f3e0ff */
[----:B------:R-:W-:-:S05]  /*7dd0*/  IMAD.X R99, R82, 0x1, R3, P1 ;  /* 0x0000000152637824 */ /* 0x000fca00008e0603 */
[----:B------:R0:W5:Y:S01]  /*7de0*/  @!P0 LDG.E.U16 R101, desc[UR14][R98.64] ;  /* 0x0000000e62658981 */ /* 0x000162000c1e1500 */
[----:B------:R-:W-:-:S03]  /*7df0*/  PRMT R103, RZ, 0x7610, R103 ;  /* 0x00007610ff677816 */ /* 0x000fc60000000067 */
[----:B------:R1:W-:Y:S01]  /*7e00*/  STS.U16 [R147+UR12+0x1a00], R96 ;  /* 0x001a006093007988 */ /* 0x0003e2000800040c */
[----:B0-----:R-:W-:-:S05]  /*7e10*/  IADD3 R98, P1, R200, R4, RZ ;  /* 0x00000004c8627210 */ /* 0x001fca0007f3e0ff */
[--C-:B------:R-:W-:Y:S01]  /*7e20*/  IMAD.X R99, R70, 0x1, R3.reuse, P1 ;  /* 0x0000000146637824 */ /* 0x100fe200008e0603 */
[----:B-1----:R-:W-:Y:S01]  /*7e30*/  IADD3 R96, P1, R192, R4, RZ ;  /* 0x00000004c0607210 */ /* 0x002fe20007f3e0ff */
[----:B------:R0:W-:Y:S04]  /*7e40*/  STS.U16 [R147+UR12+0x1600], R97 ;  /* 0x0016006193007988 */ /* 0x0001e8000800040c */
[----:B------:R1:W5:Y:S04]  /*7e50*/  @!P0 LDG.E.U16 R103, desc[UR14][R98.64] ;  /* 0x0000000e62678981 */ /* 0x000368000c1e1500 */
[----:B------:R4:W-:Y:S01]  /*7e60*/  STS.U16 [R147+UR12+0x1e00], R94 ;  /* 0x001e005e93007988 */ /* 0x0009e2000800040c */
[----:B0-----:R-:W-:Y:S01]  /*7e70*/  IMAD.X R97, R62, 0x1, R3, P1 ;  /* 0x000000013e617824 */ /* 0x001fe200008e0603 */
[----:B-1----:R-:W-:-:S02]  /*7e80*/  PRMT R98, RZ, 0x7610, R98 ;  /* 0x00007610ff627816 */ /* 0x002fc40000000062 */
[----:B----4-:R-:W-:-:S04]  /*7e90*/  IADD3 R94, P1, R241, R4, RZ ;  /* 0x00000004f15e7210 */ /* 0x010fc80007f3e0ff */
[----:B------:R0:W4:Y:S01]  /*7ea0*/  @!P0 LDG.E.U16 R98, desc[UR14][R96.64] ;  /* 0x0000000e60628981 */ /* 0x000122000c1e1500 */
[----:B------:R-:W-:-:S03]  /*7eb0*/  IMAD.X R95, R216, 0x1, R3, P1 ;  /* 0x00000001d85f7824 */ /* 0x000fc600008e0603 */
[----:B------:R1:W-:Y:S01]  /*7ec0*/  STS.U16 [R147+UR12+0x1200], R92 ;  /* 0x0012005c93007988 */ /* 0x0003e2000800040c */
[----:B0-----:R-:W-:Y:S02]  /*7ed0*/  PRMT R96, RZ, 0x7610, R96 ;  /* 0x00007610ff607816 */ /* 0x001fe40000000060 */
[----:B-1----:R-:W-:Y:S01]  /*7ee0*/  IADD3 R92, P1, R233, R4, RZ ;  /* 0x00000004e95c7210 */ /* 0x002fe20007f3e0ff */
[----:B------:R0:W-:Y:S04]  /*7ef0*/  STS.U16 [R147+UR12+0x2200], R93 ;  /* 0x0022005d93007988 */ /* 0x0001e8000800040c */
[----:B------:R1:W4:Y:S01]  /*7f00*/  @!P0 LDG.E.U16 R96, desc[UR14][R94.64] ;  /* 0x0000000e5e608981 */ /* 0x000322000c1e1500 */
[----:B0-----:R-:W-:Y:S01]  /*7f10*/  IMAD.X R93, R208, 0x1, R3, P1 ;  /* 0x00000001d05d7824 */ /* 0x001fe200008e0603 */
[----:B-1----:R-:W-:-:S06]  /*7f20*/  PRMT R94, RZ, 0x7610, R94 ;  /* 0x00007610ff5e7816 */ /* 0x002fcc000000005e */
[----:B------:R0:W4:Y:S01]  /*7f30*/  @!P0 LDG.E.U16 R94, desc[UR14][R92.64] ;  /* 0x0000000e5c5e8981 */ /* 0x000122000c1e1500 */
[----:B------:R-:W-:Y:S02]  /*7f40*/  PRMT R95, RZ, 0x7610, R95 ;  /* 0x00007610ff5f7816 */ /* 0x000fe4000000005f */
[----:B0-----:R-:W-:-:S05]  /*7f50*/  IADD3 R92, P1, R225, R4, RZ ;  /* 0x00000004e15c7210 */ /* 0x001fca0007f3e0ff */
[----:B------:R-:W-:-:S05]  /*7f60*/  IMAD.X R93, R80, 0x1, R3, P1 ;  /* 0x00000001505d7824 */ /* 0x000fca00008e0603 */
[----:B------:R0:W4:Y:S01]  /*7f70*/  @!P0 LDG.E.U16 R95, desc[UR14][R92.64] ;  /* 0x0000000e5c5f8981 */ /* 0x000122000c1e1500 */
[----:B------:R-:W-:Y:S02]  /*7f80*/  PRMT R97, RZ, 0x7610, R97 ;  /* 0x00007610ff617816 */ /* 0x000fe40000000061 */
[----:B0-----:R-:W-:-:S05]  /*7f90*/  IADD3 R92, P1, R224, R4, RZ ;  /* 0x00000004e05c7210 */ /* 0x001fca0007f3e0ff */
[----:B------:R-:W-:-:S05]  /*7fa0*/  IMAD.X R93, R140, 0x1, R3, P1 ;  /* 0x000000018c5d7824 */ /* 0x000fca00008e0603 */
[----:B------:R0:W4:Y:S01]  /*7fb0*/  @!P0 LDG.E.U16 R97, desc[UR14][R92.64] ;  /* 0x0000000e5c618981 */ /* 0x000122000c1e1500 */
[----:B------:R-:W-:Y:S02]  /*7fc0*/  PRMT R99, RZ, 0x7610, R99 ;  /* 0x00007610ff637816 */ /* 0x000fe40000000063 */
[----:B0-----:R-:W-:-:S05]  /*7fd0*/  IADD3 R92, P1, R199, R4, RZ ;  /* 0x00000004c75c7210 */ /* 0x001fca0007f3e0ff */
[----:B------:R-:W-:Y:S01]  /*7fe0*/  IMAD.X R93, R69, 0x1, R3, P1 ;  /* 0x00000001455d7824 */ /* 0x000fe200008e0603 */
[----:B------:R0:W-:Y:S04]  /*7ff0*/  STS.U16 [R147+UR12+0x2e00], R114 ;  /* 0x002e007293007988 */ /* 0x0001e8000800040c */
[----:B------:R1:W4:Y:S01]  /*8000*/  @!P0 LDG.E.U16 R99, desc[UR14][R92.64] ;  /* 0x0000000e5c638981 */ /* 0x000322000c1e1500 */
[----:B0-----:R-:W-:Y:S02]  /*8010*/  PRMT R114, RZ, 0x7610, R114 ;  /* 0x00007610ff727816 */ /* 0x001fe40000000072 */
[----:B-1----:R-:W-:-:S05]  /*8020*/  IADD3 R92, P1, R191, R4, RZ ;  /* 0x00000004bf5c7210 */ /* 0x002fca0007f3e0ff */
        /* <DEDUP_REMOVED lines=18> */
[----:B------:R-:W-:Y:S02]  /*8150*/  LOP3.LUT R154, R154, 0x60, RZ, 0x3c, !PT ;  /* 0x000000609a9a7812 */ /* 0x000fe400078e3cff */
[----:B0-----:R-:W-:Y:S02]  /*8160*/  PRMT R142, RZ, 0x7610, R142 ;  /* 0x00007610ff8e7816 */ /* 0x001fe4000000008e */
[----:B-1----:R-:W-:-:S05]  /*8170*/  IADD3 R92, P1, R198, R4, RZ ;  /* 0x00000004c65c7210 */ /* 0x002fca0007f3e0ff */
[----:B------:R-:W-:Y:S01]  /*8180*/  IMAD.X R93, R68, 0x1, R3, P1 ;  /* 0x00000001445d7824 */ /* 0x000fe200008e0603 */
[----:B------:R-:W-:Y:S04]  /*8190*/  STS.U16 [R147+UR12+0x3a00], R145 ;  /* 0x003a009193007988 */ /* 0x000fe8000800040c */
[----:B------:R0:W4:Y:S04]  /*81a0*/  @!P0 LDG.E.U16 R142, desc[UR14][R92.64] ;  /* 0x0000000e5c8e8981 */ /* 0x000128000c1e1500 */
[----:B------:R-:W-:Y:S01]  /*81b0*/  STS.U16 [R147+UR12+0x3e00], R148 ;  /* 0x003e009493007988 */ /* 0x000fe2000800040c */
[----:B0-----:R-:W-:-:S03]  /*81c0*/  IADD3 R92, P1, R166, R4, RZ ;  /* 0x00000004a65c7210 */ /* 0x001fc60007f3e0ff */
[----:B------:R0:W-:Y:S02]  /*81d0*/  STS.U16 [R154+UR12+0x300], R108 ;  /* 0x0003006c9a007988 */ /* 0x0001e4000800040c */
[----:B------:R-:W-:Y:S01]  /*81e0*/  IMAD.X R93, R60, 0x1, R3, P1 ;  /* 0x000000013c5d7824 */ /* 0x000fe200008e0603 */
[----:B0-----:R-:W-:Y:S02]  /*81f0*/  PRMT R108, RZ, 0x7610, R108 ;  /* 0x00007610ff6c7816 */ /* 0x001fe4000000006c */
[----:B------:R-:W-:-:S04]  /*8200*/  PRMT R145, RZ, 0x7610, R145 ;  /* 0x00007610ff917816 */ /* 0x000fc80000000091 */
[----:B------:R0:W4:Y:S04]  /*8210*/  @!P0 LDG.E.U16 R108, desc[UR14][R92.64] ;  /* 0x0000000e5c6c8981 */ /* 0x000128000c1e1500 */
[----:B------:R1:W-:Y:S01]  /*8220*/  STS.U16 [R154+UR12+0xb00], R90 ;  /* 0x000b005a9a007988 */ /* 0x0003e2000800040c */
[----:B0-----:R-:W-:-:S04]  /*8230*/  IADD3 R92, P1, R239, R4, RZ ;  /* 0x00000004ef5c7210 */ /* 0x001fc80007f3e0ff */
[----:B------:R-:W-:Y:S02]  /*8240*/  IADD3.X R93, R214, R3, RZ, P1, !PT ;  /* 0x00000003d65d7210 */ /* 0x000fe40000ffe4ff */
        /* <DEDUP_REMOVED lines=16> */
[----:B------:R1:W4:Y:S01]  /*8350*/  @!P0 LDG.E.U16 R147, desc[UR14][R90.64] ;  /* 0x0000000e5a938981 */ /* 0x000322000c1e1500 */
[----:B0-----:R-:W-:Y:S01]  /*8360*/  IMAD.X R89, R164, 0x1, R3, P1 ;  /* 0x00000001a4597824 */ /* 0x001fe200008e0603 */
[----:B-1----:R-:W-:Y:S02]  /*8370*/  PRMT R90, RZ, 0x7610, R90 ;  /* 0x00007610ff5a7816 */ /* 0x002fe4000000005a */
[----:B------:R0:W-:Y:S04]  /*8380*/  STS.U16 [R154+UR12+0x1b00], R85 ;  /* 0x001b00559a007988 */ /* 0x0001e8000800040c */
[----:B------:R1:W4:Y:S01]  /*8390*/  @!P0 LDG.E.U16 R90, desc[UR14][R88.64] ;  /* 0x0000000e585a8981 */ /* 0x000322000c1e1500 */
[----:B0-----:R-:W-:-:S02]  /*83a0*/  PRMT R85, RZ, 0x7610, R85 ;  /* 0x00007610ff557816 */ /* 0x001fc40000000055 */
[----:B-1----:R-:W-:-:S05]  /*83b0*/  IADD3 R88, P1, R238, R4, RZ ;  /* 0x00000004ee587210 */ /* 0x002fca0007f3e0ff */
[----:B------:R-:W-:Y:S01]  /*83c0*/  IMAD.X R89, R213, 0x1, R3, P1 ;  /* 0x00000001d5597824 */ /* 0x000fe200008e0603 */
[----:B------:R0:W-:Y:S04]  /*83d0*/  STS.U16 [R154+UR12+0x1f00], R81 ;  /* 0x001f00519a007988 */ /* 0x0001e8000800040c */
[----:B------:R1:W4:Y:S04]  /*83e0*/  @!P0 LDG.E.U16 R85, desc[UR14][R88.64] ;  /* 0x0000000e58558981 */ /* 0x000328000c1e1500 */
[----:B------:R3:W-:Y:S01]  /*83f0*/  STS.U16 [R154+UR12+0xf00], R78 ;  /* 0x000f004e9a007988 */ /* 0x0007e2000800040c */
[----:B0-----:R-:W-:-:S02]  /*8400*/  PRMT R81, RZ, 0x7610, R81 ;  /* 0x00007610ff517816 */ /* 0x001fc40000000051 */
[----:B-1----:R-:W-:-:S05]  /*8410*/  IADD3 R88, P1, R230, R4, RZ ;  /* 0x00000004e6587210 */ /* 0x002fca0007f3e0ff */
[--C-:B------:R-:W-:Y:S01]  /*8420*/  IMAD.X R89, R205, 0x1, R3.reuse, P1 ;  /* 0x00000001cd597824 */ /* 0x100fe200008e0603 */
[----:B---3--:R-:W-:Y:S01]  /*8430*/  IADD3 R78, P1, R221, R4, RZ ;  /* 0x00000004dd4e7210 */ /* 0x008fe20007f3e0ff */
[----:B------:R0:W-:Y:S04]  /*8440*/  STS.U16 [R154+UR12+0x2300], R79 ;  /* 0x0023004f9a007988 */ /* 0x0001e8000800040c */
[----:B------:R1:W3:Y:S01]  /*8450*/  @!P0 LDG.E.U16 R81, desc[UR14][R88.64] ;  /* 0x0000000e58518981 */ /* 0x0002e2000c1e1500 */
[----:B0-----:R-:W-:Y:S01]  /*8460*/  IMAD.X R79, R74, 0x1, R3, P1 ;  /* 0x000000014a4f7824 */ /* 0x001fe200008e0603 */
[----:B-1----:R-:W-:-:S06]  /*8470*/  PRMT R88, RZ, 0x7610, R88 ;  /* 0x00007610ff587816 */ /* 0x002fcc0000000058 */
[----:B------:R0:W3:Y:S01]  /*8480*/  @!P0 LDG.E.U16 R88, desc[UR14][R78.64] ;  /* 0x0000000e4e588981 */ /* 0x0000e2000c1e1500 */
[----:B------:R-:W-:Y:S02]  /*8490*/  PRMT R89, RZ, 0x7610, R89 ;  /* 0x00007610ff597816 */ /* 0x000fe40000000059 */
[----:B0-----:R-:W-:-:S05]  /*84a0*/  IADD3 R78, P1, R196, R4, RZ ;  /* 0x00000004c44e7210 */ /* 0x001fca0007f3e0ff */
[----:B------:R-:W-:-:S05]  /*84b0*/  IMAD.X R79, R66, 0x1, R3, P1 ;  /* 0x00000001424f7824 */ /* 0x000fca00008e0603 */
[----:B------:R0:W3:Y:S02]  /*84c0*/  @!P0 LDG.E.U16 R89, desc[UR14][R78.64] ;  /* 0x0000000e4e598981 */ /* 0x0000e4000c1e1500 */
[C---:B0-----:R-:W-:Y:S02]  /*84d0*/  LOP3.LUT R78, R168.reuse, 0x3f, RZ, 0xc0, !PT ;  /* 0x0000003fa84e7812 */ /* 0x041fe400078ec0ff */
[----:B------:R-:W-:-:S03]  /*84e0*/  LOP3.LUT R79, R168, 0x40, RZ, 0xc0, !PT ;  /* 0x00000040a84f7812 */ /* 0x000fc600078ec0ff */
[----:B------:R-:W-:-:S04]  /*84f0*/  IMAD.SHL.U32 R78, R78, 0x2, RZ ;  /* 0x000000024e4e7824 */ /* 0x000fc800078e00ff */
[----:B------:R-:W-:Y:S01]  /*8500*/  IMAD R78, R79, 0x80, R78 ;  /* 0x000000804f4e7824 */ /* 0x000fe200078e024e */
[----:B------:R-:W-:Y:S04]  /*8510*/  STS.U16 [R154+UR12+0x2700], R123 ;  /* 0x0027007b9a007988 */ /* 0x000fe8000800040c */
[----:B------:R-:W-:Y:S01]  /*8520*/  STS.U16 [R154+UR12+0x2b00], R124 ;  /* 0x002b007c9a007988 */ /* 0x000fe2000800040c */
[----:B------:R-:W-:-:S03]  /*8530*/  LOP3.LUT R79, R78, 0x10, RZ, 0x3c, !PT ;  /* 0x000000104e4f7812 */ /* 0x000fc600078e3cff */
[----:B------:R-:W-:Y:S04]  /*8540*/  STS.U16 [R154+UR12+0x2f00], R117 ;  /* 0x002f00759a007988 */ /* 0x000fe8000800040c */
[----:B------:R-:W-:Y:S04]  /*8550*/  STS.U16 [R154+UR12+0x3300], R139 ;  /* 0x0033008b9a007988 */ /* 0x000fe8000800040c */
[----:B------:R-:W-:Y:S04]  /*8560*/  STS.U16 [R154+UR12+0x3700], R143 ;  /* 0x0037008f9a007988 */ /* 0x000fe8000800040c */
[----:B------:R-:W-:Y:S04]  /*8570*/  STS.U16 [R154+UR12+0x3b00], R146 ;  /* 0x003b00929a007988 */ /* 0x000fe8000800040c */
[----:B------:R-:W-:Y:S04]  /*8580*/  STS.U16 [R154+UR12+0x3f00], R115 ;  /* 0x003f00739a007988 */ /* 0x000fe8000800040c */
[----:B------:R0:W-:Y:S04]  /*8590*/  STS.U16 [R78+UR12+0x4400], R83 ;  /* 0x004400534e007988 */ /* 0x0001e8000800040c */
[----:B------:R-:W-:Y:S01]  /*85a0*/  STS.U16 [R78+UR12+0x4c00], R152 ;  /* 0x004c00984e007988 */ /* 0x000fe2000800040c */
[----:B0-----:R-:W-:-:S03]  /*85b0*/  LOP3.LUT R83, R78, 0x20, RZ, 0x3c, !PT ;  /* 0x000000204e537812 */ /* 0x001fc600078e3cff */
[----:B------:R-:W-:Y:S04]  /*85c0*/  STS.U16 [R78+UR12+0x5000], R157 ;  /* 0x0050009d4e007988 */ /* 0x000fe8000800040c */
[----:B------:R-:W-:Y:S04]  /*85d0*/  STS.U16 [R78+UR12+0x5400], R158 ;  /* 0x0054009e4e007988 */ /* 0x000fe8000800040c */
[----:B------:R-:W-:Y:S04]  /*85e0*/  STS.U16 [R78+UR12+0x4000], R165 ;  /* 0x004000a54e007988 */ /* 0x000fe8000800040c */
[----:B--2---:R-:W-:Y:S04]  /*85f0*/  STS.U16 [R78+UR12+0x4800], R110 ;  /* 0x0048006e4e007988 */ /* 0x004fe8000800040c */
[----:B------:R-:W-:Y:S04]  /*8600*/  STS.U16 [R78+UR12+0x5800], R111 ;  /* 0x0058006f4e007988 */ /* 0x000fe8000800040c */
        /* <DEDUP_REMOVED lines=8> */
[----:B------:R0:W-:Y:S04]  /*8690*/  STS.U16 [R79+UR12+0x5c80], R119 ;  /* 0x005c80774f007988 */ /* 0x0001e8000800040c */
[----:B------:R-:W-:Y:S04]  /*86a0*/  STS.U16 [R83+UR12+0x4d00], R155 ;  /* 0x004d009b53007988 */ /* 0x000fe8000800040c */
[----:B------:R-:W-:Y:S01]  /*86b0*/  STS.U16 [R83+UR12+0x5100], R109 ;  /* 0x0051006d53007988 */ /* 0x000fe2000800040c */
[----:B0-----:R-:W-:-:S03]  /*86c0*/  LOP3.LUT R79, R78, 0x30, RZ, 0x3c, !PT ;  /* 0x000000304e4f7812 */ /* 0x001fc600078e3cff */
        /* <DEDUP_REMOVED lines=10> */
[----:B-----5:R-:W-:Y:S04]  /*8770*/  STS.U16 [R79+UR12+0x4180], R102 ;  /* 0x004180664f007988 */ /* 0x020fe8000800040c */
[----:B------:R-:W-:Y:S04]  /*8780*/  STS.U16 [R79+UR12+0x4580], R100 ;  /* 0x004580644f007988 */ /* 0x000fe8000800040c */
[----:B------:R-:W-:Y:S04]  /*8790*/  STS.U16 [R79+UR12+0x4980], R101 ;  /* 0x004980654f007988 */ /* 0x000fe8000800040c */
[----:B------:R-:W-:Y:S04]  /*87a0*/  STS.U16 [R79+UR12+0x5980], R103 ;  /* 0x005980674f007988 */ /* 0x000fe8000800040c */
[----:B----4-:R0:W-:Y:S04]  /*87b0*/  STS.U16 [R79+UR12+0x5d80], R98 ;  /* 0x005d80624f007988 */ /* 0x0101e8000800040c */
        /* <DEDUP_REMOVED lines=10> */
[----:B0-----:R-:W-:-:S02]  /*8860*/  LOP3.LUT R83, R78, 0x60, RZ, 0x3c, !PT ;  /* 0x000000604e537812 */ /* 0x001fc400078e3cff */
[----:B------:R-:W-:Y:S01]  /*8870*/  LOP3.LUT R78, R78, 0x70, RZ, 0x3c, !PT ;  /* 0x000000704e4e7812 */ /* 0x000fe200078e3cff */
[----:B------:R-:W-:Y:S04]  /*8880*/  STS.U16 [R79+UR12+0x4e80], R129 ;  /* 0x004e80814f007988 */ /* 0x000fe8000800040c */
[----:B------:R-:W-:Y:S04]  /*8890*/  STS.U16 [R79+UR12+0x5280], R122 ;  /* 0x0052807a4f007988 */ /* 0x000fe8000800040c */
[----:B------:R-:W-:Y:S04]  /*88a0*/  STS.U16 [R79+UR12+0x4280], R118 ;  /* 0x004280764f007988 */ /* 0x000fe8000800040c */
[----:B------:R0:W-:Y:S04]  /*88b0*/  STS.U16 [R79+UR12+0x4680], R126 ;  /* 0x0046807e4f007988 */ /* 0x0001e8000800040c */
        /* <DEDUP_REMOVED lines=16> */
[----:B---3--:R-:W-:Y:S04]  /*89c0*/  STS.U16 [R78+UR12+0x4780], R81 ;  /* 0x004780514e007988 */ /* 0x008fe8000800040c */
[----:B------:R-:W-:Y:S04]  /*89d0*/  STS.U16 [R78+UR12+0x5780], R88 ;  /* 0x005780584e007988 */ /* 0x000fe8000800040c */
[----:B------:R2:W-:Y:S01]  /*89e0*/  STS.U16 [R78+UR12+0x5b80], R89 ;  /* 0x005b80594e007988 */ /* 0x0005e2000800040c */
[----:B------:R3:W-:Y:S06]  /*89f0*/  MEMBAR.ALL.CTA ;  /* 0x0000000000007992 */ /* 0x0007ec0000008000 */
[----:B---3--:R-:W3:Y:S02]  /*8a00*/  FENCE.VIEW.ASYNC.S ;  /* 0x00000000000073c6 */ /* 0x008ee40000000000 */
[----:B---3--:R-:W-:Y:S06]  /*8a10*/  BAR.SYNC.DEFER_BLOCKING 0x0 ;  /* 0x0000000000007b1d */ /* 0x008fec0000010000 */
[----:B------:R-:W-:Y:S01]  /*8a20*/  UMOV UR9, 0x40000040 ;  /* 0x4000004000097882 */ /* 0x000fe20000000000 */
[----:B------:R-:W-:Y:S01]  /*8a30*/  UMOV UR11, 0x40000040 ;  /* 0x40000040000b7882 */ /* 0x000fe20000000000 */
[----:B------:R-:W-:-:S06]  /*8a40*/  WARPGROUP.ARRIVE ;  /* 0x00000000000079c5 */ /* 0x000fcc0000000000 */
[----:B------:R-:W-:Y:S04]  /*8a50*/  HGMMA.64x64x16.F32.BF16 R24, gdesc[UR8].tnspA, R24 ;  /* 0x20e00000081879f0 */ /* 0x000fe80008701818 */
[----:B------:R-:W-:Y:S04]  /*8a60*/  HGMMA.64x64x16.F32.BF16 R24, gdesc[UR4].tnspA, R24 ;  /* 0x20e00000041879f0 */ /* 0x000fe80008701818 */
[----:B------:R-:W-:Y:S04]  /*8a70*/  HGMMA.64x64x16.F32.BF16 R24, gdesc[UR16].tnspA, R24 ;  /* 0x20e00000101879f0 */ /* 0x000fe80008701818 */
[----:B------:R-:W-:Y:S04]  /*8a80*/  HGMMA.64x64x16.F32.BF16 R24, gdesc[UR20].tnspA, R24 ;  /* 0x20e00000141879f0 */ /* 0x000fe80008701818 */
[----:B------:R-:W-:Y:S04]  /*8a90*/  HGMMA.64x64x16.F32.BF16 R24, gdesc[UR24].tnspA, R24 ;  /* 0x20e00000181879f0 */ /* 0x000fe80008701818 */
[----:B------:R-:W-:Y:S04]  /*8aa0*/  HGMMA.64x64x16.F32.BF16 R24, gdesc[UR28].tnspA, R24 ;  /* 0x20e000001c1879f0 */ /* 0x000fe80008701818 */
[----:B------:R-:W-:Y:S01]  /*8ab0*/  HGMMA.64x64x16.F32.BF16 R24, gdesc[UR32].tnspA, R24 ;  /* 0x20e00000201879f0 */ /* 0x000fe20008701818 */
[----:B0-----:R-:W-:-:S02]  /*8ac0*/  IMAD.MOV.U32 R126, RZ, RZ, R6 ;  /* 0x000000ffff7e7224 */ /* 0x001fc400078e0006 */
[----:B------:R-:W0:Y:S01]  /*8ad0*/  LDC R6, c[0x0][0x23c] ;  /* 0x00008f00ff067b82 */ /* 0x000e220000000800 */
[----:B------:R-:W-:Y:S02]  /*8ae0*/  IMAD.MOV.U32 R117, RZ, RZ, R171 ;  /* 0x000000ffff757224 */ /* 0x000fe400078e00ab */
[----:B------:R-:W-:Y:S02]  /*8af0*/  IMAD.MOV.U32 R171, RZ, RZ, R179 ;  /* 0x000000ffffab7224 */ /* 0x000fe400078e00b3 */
[----:B-1----:R-:W-:Y:S02]  /*8b00*/  IMAD.MOV.U32 R163, RZ, RZ, R162 ;  /* 0x000000ffffa37224 */ /* 0x002fe400078e00a2 */
[----:B------:R-:W-:Y:S02]  /*8b10*/  IMAD.MOV.U32 R169, RZ, RZ, R178 ;  /* 0x000000ffffa97224 */ /* 0x000fe400078e00b2 */
[----:B------:R-:W-:Y:S02]  /*8b20*/  IMAD.MOV.U32 R179, RZ, RZ, R185 ;  /* 0x000000ffffb37224 */ /* 0x000fe400078e00b9 */
[----:B------:R-:W-:-:S02]  /*8b30*/  IMAD.MOV.U32 R162, RZ, RZ, R189 ;  /* 0x000000ffffa27224 */ /* 0x000fc400078e00bd */
[----:B------:R-:W-:Y:S02]  /*8b40*/  IMAD.MOV.U32 R178, RZ, RZ, R5 ;  /* 0x000000ffffb27224 */ /* 0x000fe400078e0005 */
[----:B------:R-:W-:Y:S02]  /*8b50*/  IMAD.MOV.U32 R185, RZ, RZ, R187 ;  /* 0x000000ffffb97224 */ /* 0x000fe400078e00bb */
[----:B------:R-:W-:Y:S02]  /*8b60*/  IMAD.MOV.U32 R189, RZ, RZ, R188 ;  /* 0x000000ffffbd7224 */ /* 0x000fe400078e00bc */
[----:B--2---:R-:W-:Y:S02]  /*8b70*/  IMAD.MOV.U32 R78, RZ, RZ, R10 ;  /* 0x000000ffff4e7224 */ /* 0x004fe400078e000a */
[----:B------:R-:W-:Y:S02]  /*8b80*/  IMAD.MOV.U32 R79, RZ, RZ, R170 ;  /* 0x000000ffff4f7224 */ /* 0x000fe400078e00aa */
[----:B------:R-:W-:-:S02]  /*8b90*/  IMAD.MOV.U32 R187, RZ, RZ, R186 ;  /* 0x000000ffffbb7224 */ /* 0x000fc400078e00ba */
[----:B0-----:R-:W-:Y:S02]  /*8ba0*/  IMAD.SHL.U32 R5, R6, 0x80, RZ ;  /* 0x0000008006057824 */ /* 0x001fe400078e00ff */
[----:B------:R-:W-:Y:S02]  /*8bb0*/  IMAD.MOV.U32 R188, RZ, RZ, R223 ;  /* 0x000000ffffbc7224 */ /* 0x000fe400078e00df */
[----:B------:R-:W-:Y:S02]  /*8bc0*/  IMAD.MOV.U32 R186, RZ, RZ, R8 ;  /* 0x000000ffffba7224 */ /* 0x000fe400078e0008 */
[----:B------:R-:W-:Y:S01]  /*8bd0*/  IMAD.MOV.U32 R137, RZ, RZ, R136 ;  /* 0x000000ffff897224 */ /* 0x000fe200078e0088 */
[----:B------:R-:W-:Y:S01]  /*8be0*/  HGMMA.64x64x16.F32.BF16 R24, gdesc[UR36].tnspA, R24, gsb0 ;  /* 0x20e00000241879f0 */ /* 0x000fe20008001818 */
[----:B------:R-:W-:Y:S02]  /*8bf0*/  IMAD.MOV.U32 R139, RZ, RZ, R138 ;  /* 0x000000ffff8b7224 */ /* 0x000fe400078e008a */
[----:B------:R-:W-:-:S02]  /*8c00*/  IMAD.MOV.U32 R136, RZ, RZ, R11 ;  /* 0x000000ffff887224 */ /* 0x000fc400078e000b */
[----:B------:R-:W-:Y:S02]  /*8c10*/  IMAD.MOV.U32 R138, RZ, RZ, R9 ;  /* 0x000000ffff8a7224 */ /* 0x000fe400078e0009 */
[----:B------:R-:W-:-:S04]  /*8c20*/  IMAD.WIDE R10, R5, 0x2, R78 ;  /* 0x00000002050a7825 */ /* 0x000fc800078e024e */
[----:B------:R-:W-:-:S04]  /*8c30*/  IMAD.WIDE R8, R5, 0x2, R188 ;  /* 0x0000000205087825 */ /* 0x000fc800078e02bc */
[----:B------:R-:W-:-:S04]  /*8c40*/  IMAD.WIDE R78, R5, 0x2, R186 ;  /* 0x00000002054e7825 */ /* 0x000fc800078e02ba */
[----:B------:R-:W-:Y:S02]  /*8c50*/  IMAD.MOV.U32 R223, RZ, RZ, R8 ;  /* 0x000000ffffdf7224 */ /* 0x000fe400078e0008 */
[----:B------:R-:W-:Y:S02]  /*8c60*/  IMAD.MOV.U32 R8, RZ, RZ, R78 ;  /* 0x000000ffff087224 */ /* 0x000fe400078e004e */
[----:B------:R-:W0:Y:S01]  /*8c70*/  LDC R78, c[0x0][0x238] ;  /* 0x00008e00ff4e7b82 */ /* 0x000e220000000800 */
[----:B------:R-:W-:Y:S01]  /*8c80*/  VIADD R246, R246, 0xffffffff ;  /* 0xfffffffff6f67836 */ /* 0x000fe20000000000 */
[----:B------:R-:W-:Y:S01]  /*8c90*/  MOV R120, R16 ;  /* 0x0000001000787202 */ /* 0x000fe20000000f00 */
[----:B------:R-:W-:-:S03]  /*8ca0*/  IMAD.MOV.U32 R121, RZ, RZ, R173 ;  /* 0x000000ffff797224 */ /* 0x000fc600078e00ad */
[----:B------:R-:W-:Y:S01]  /*8cb0*/  ISETP.NE.U32.AND P0, PT, R246, RZ, PT ;  /* 0x000000fff600720c */ /* 0x000fe20003f05070 */
[----:B------:R-:W-:Y:S01]  /*8cc0*/  IMAD.MOV.U32 R165, RZ, RZ, R164 ;  /* 0x000000ffffa57224 */ /* 0x000fe200078e00a4 */
[----:B------:R-:W-:Y:S01]  /*8cd0*/  MOV R141, R140 ;  /* 0x0000008c008d7202 */ /* 0x000fe20000000f00 */
[----:B------:R-:W-:Y:S02]  /*8ce0*/  IMAD.MOV.U32 R142, RZ, RZ, R192 ;  /* 0x000000ffff8e7224 */ /* 0x000fe400078e00c0 */
[----:B------:R-:W-:Y:S02]  /*8cf0*/  IMAD.MOV.U32 R144, RZ, RZ, R194 ;  /* 0x000000ffff907224 */ /* 0x000fe400078e00c2 */
[----:B------:R-:W-:Y:S01]  /*8d00*/  IMAD.MOV.U32 R119, RZ, RZ, R172 ;  /* 0x000000ffff777224 */ /* 0x000fe200078e00ac */
[----:B------:R-:W-:Y:S01]  /*8d10*/  MOV R172, R23 ;  /* 0x0000001700ac7202 */ /* 0x000fe20000000f00 */
[----:B------:R-:W-:Y:S02]  /*8d20*/  IMAD.MOV.U32 R122, RZ, RZ, R17 ;  /* 0x000000ffff7a7224 */ /* 0x000fe400078e0011 */
[----:B------:R-:W-:-:S02]  /*8d30*/  IMAD.MOV.U32 R123, RZ, RZ, R174 ;  /* 0x000000ffff7b7224 */ /* 0x000fc400078e00ae */
[----:B------:R-:W-:Y:S01]  /*8d40*/  IMAD.MOV.U32 R125, RZ, RZ, R175 ;  /* 0x000000ffff7d7224 */ /* 0x000fe200078e00af */
[----:B------:R-:W-:Y:S01]  /*8d50*/  MOV R156, R191 ;  /* 0x000000bf009c7202 */ /* 0x000fe20000000f00 */
[----:B------:R-:W-:Y:S01]  /*8d60*/  IMAD.MOV.U32 R164, RZ, RZ, R190 ;  /* 0x000000ffffa47224 */ /* 0x000fe200078e00be */
[----:B------:R-:W-:Y:S01]  /*8d70*/  MOV R190, R199 ;  /* 0x000000c700be7202 */ /* 0x000fe20000000f00 */
[----:B------:R-:W-:Y:S01]  /*8d80*/  IMAD.MOV.U32 R154, RZ, RZ, R193 ;  /* 0x000000ffff9a7224 */ /* 0x000fe200078e00c1 */
[----:B------:R-:W-:Y:S01]  /*8d90*/  MOV R81, R80 ;  /* 0x0000005000517202 */ /* 0x000fe20000000f00 */
[----:B------:R-:W-:Y:S02]  /*8da0*/  IMAD.MOV.U32 R146, RZ, RZ, R196 ;  /* 0x000000ffff927224 */ /* 0x000fe400078e00c4 */
[----:B------:R-:W-:Y:S02]  /*8db0*/  IMAD.MOV.U32 R150, RZ, RZ, R197 ;  /* 0x000000ffff967224 */ /* 0x000fe400078e00c5 */
[----:B------:R-:W-:-:S02]  /*8dc0*/  IMAD.MOV.U32 R192, RZ, RZ, R200 ;  /* 0x000000ffffc07224 */ /* 0x000fc400078e00c8 */
[----:B------:R-:W-:Y:S02]  /*8dd0*/  IMAD.MOV.U32 R194, RZ, RZ, R201 ;  /* 0x000000ffffc27224 */ /* 0x000fe400078e00c9 */
[----:B------:R-:W-:Y:S02]  /*8de0*/  IMAD.MOV.U32 R127, RZ, RZ, R176 ;  /* 0x000000ffff7f7224 */ /* 0x000fe400078e00b0 */
[----:B------:R-:W-:Y:S02]  /*8df0*/  IMAD.MOV.U32 R128, RZ, RZ, R58 ;  /* 0x000000ffff807224 */ /* 0x000fe400078e003a */
[----:B------:R-:W-:Y:S02]  /*8e00*/  IMAD.MOV.U32 R129, RZ, RZ, R177 ;  /* 0x000000ffff817224 */ /* 0x000fe400078e00b1 */
[----:B------:R-:W-:Y:S02]  /*8e10*/  IMAD.MOV.U32 R175, RZ, RZ, R181 ;  /* 0x000000ffffaf7224 */ /* 0x000fe400078e00b5 */
[----:B------:R-:W-:Y:S01]  /*8e20*/  IMAD.MOV.U32 R85, RZ, RZ, R84 ;  /* 0x000000ffff557224 */ /* 0x000fe200078e0054 */
[----:B------:R-:W-:Y:S01]  /*8e30*/  MOV R96, R233 ;  /* 0x000000e900607202 */ /* 0x000fe20000000f00 */
[----:B------:R-:W-:Y:S01]  /*8e40*/  IMAD.MOV.U32 R143, RZ, RZ, R62 ;  /* 0x000000ffff8f7224 */ /* 0x000fe200078e003e */
[----:B------:R-:W-:Y:S01]  /*8e50*/  MOV R112, R241 ;  /* 0x000000f100707202 */ /* 0x000fe20000000f00 */
[----:B------:R-:W-:-:S02]  /*8e60*/  IMAD.MOV.U32 R145, RZ, RZ, R64 ;  /* 0x000000ffff917224 */ /* 0x000fc400078e0040 */
[----:B------:R-:W-:Y:S02]  /*8e70*/  IMAD.MOV.U32 R147, RZ, RZ, R66 ;  /* 0x000000ffff937224 */ /* 0x000fe400078e0042 */
[----:B------:R-:W-:Y:S02]  /*8e80*/  IMAD.MOV.U32 R148, RZ, RZ, R198 ;  /* 0x000000ffff947224 */ /* 0x000fe400078e00c6 */
[----:B------:R-:W-:Y:S02]  /*8e90*/  IMAD.MOV.U32 R149, RZ, RZ, R68 ;  /* 0x000000ffff957224 */ /* 0x000fe400078e0044 */
        /* <DEDUP_REMOVED lines=36> */
[----:B------:R-:W-:Y:S01]  /*90e0*/  IMAD.WIDE R16, R5, 0x2, R120 ;  /* 0x0000000205107825 */ /* 0x000fe200078e0278 */
[----:B0-----:R-:W-:-:S03]  /*90f0*/  SHF.L.U32 R78, R78, 0x7, RZ ;  /* 0x000000074e4e7819 */ /* 0x001fc600000006ff */
        /* <DEDUP_REMOVED lines=40> */
[----:B------:R-:W-:-:S04]  /*9380*/  IMAD.WIDE R58, R5, 0x2, R122 ;  /* 0x00000002053a7825 */ /* 0x000fc800078e027a */
[----:B------:R-:W-:-:S04]  /*9390*/  IMAD.WIDE R6, R5, 0x2, R126 ;  /* 0x0000000205067825 */ /* 0x000fc800078e027e */
[----:B------:R-:W-:Y:S01]  /*93a0*/  IMAD.WIDE R56, R5, 0x2, R128 ;  /* 0x0000000205387825 */ /* 0x000fe200078e0280 */
[----:B------:R-:W-:-:S03]  /*93b0*/  UIADD3 UR13, UR13, -0x80, URZ ;  /* 0xffffff800d0d7890 */ /* 0x000fc6000fffe03f */
[----:B------:R-:W-:Y:S01]  /*93c0*/  IMAD.WIDE R62, R5, 0x2, R142 ;  /* 0x00000002053e7825 */ /* 0x000fe200078e028e */
[----:B------:R-:W-:-:S03]  /*93d0*/  WARPGROUP.DEPBAR.LE gsb0, 0x0 ;  /* 0x00008000000079c5 */ /* 0x000fc60000010000 */
[----:B------:R-:W-:-:S04]  /*93e0*/  IMAD.WIDE R64, R5, 0x2, R144 ;  /* 0x0000000205407825 */ /* 0x000fc800078e0290 */
        /* <DEDUP_REMOVED lines=28> */
[----:B------:R-:W-:Y:S02]  /*95b0*/  IMAD.MOV.U32 R173, RZ, RZ, R17 ;  /* 0x000000ffffad7224 */ /* 0x000fe400078e0011 */
[----:B------:R-:W-:Y:S01]  /*95c0*/  IMAD.WIDE R166, R5, 0x2, R166 ;  /* 0x0000000205a67825 */ /* 0x000fe200078e02a6 */
[----:B------:R-:W-:-:S03]  /*95d0*/  MOV R224, R140 ;  /* 0x0000008c00e07202 */ /* 0x000fc60000000f00 */
[----:B------:R-:W-:Y:S01]  /*95e0*/  IMAD.WIDE R154, R5, 0x2, R154 ;  /* 0x00000002059a7825 */ /* 0x000fe200078e029a */
[----:B------:R-:W-:-:S03]  /*95f0*/  MOV R175, R19 ;  /* 0x0000001300af7202 */ /* 0x000fc60000000f00 */
[----:B------:R-:W-:Y:S01]  /*9600*/  IMAD.WIDE R152, R5, 0x2, R152 ;  /* 0x0000000205987825 */ /* 0x000fe200078e0298 */
[----:B------:R-:W-:-:S03]  /*9610*/  MOV R227, R84 ;  /* 0x0000005400e37202 */ /* 0x000fc60000000f00 */
        /* <DEDUP_REMOVED lines=38> */
[----:B------:R-:W-:Y:S01]  /*9880*/  IMAD.MOV.U32 R56, RZ, RZ, R22 ;  /* 0x000000ffff387224 */ /* 0x000fe200078e0016 */
[----:B------:R-:W-:Y:S01]  /*9890*/  MOV R191, R156 ;  /* 0x0000009c00bf7202 */ /* 0x000fe20000000f00 */
[----:B------:R-:W-:Y:S01]  /*98a0*/  IMAD.MOV.U32 R189, RZ, RZ, R162 ;  /* 0x000000ffffbd7224 */ /* 0x000fe200078e00a2 */
[----:B------:R-:W-:Y:S01]  /*98b0*/  MOV R199, R148 ;  /* 0x0000009400c77202 */ /* 0x000fe20000000f00 */
        /* <DEDUP_REMOVED lines=94> */
[----:B------:R-:W-:Y:S02]  /*9ea0*/  IMAD.MOV.U32 R245, RZ, RZ, R158 ;  /* 0x000000fffff57224 */ /* 0x000fe400078e009e */
[----:B------:R-:W-:Y:S02]  /*9eb0*/  IMAD.MOV.U32 R219, RZ, RZ, R159 ;  /* 0x000000ffffdb7224 */ /* 0x000fe400078e009f */
[----:B------:R-:W-:Y:S02]  /*9ec0*/  IMAD.MOV.U32 R242, RZ, RZ, R160 ;  /* 0x000000fffff27224 */ /* 0x000fe400078e00a0 */
[----:B------:R-:W-:Y:S01]  /*9ed0*/  IMAD.MOV.U32 R220, RZ, RZ, R161 ;  /* 0x000000ffffdc7224 */ /* 0x000fe200078e00a1 */
[----:B------:R-:W-:Y:S06]  /*9ee0*/  @P0 BRA `(.L_x_1) ;  /* 0xffffffb000840947 */ /* 0x000fec000383ffff */
[----:B------:R-:W-:Y:S02]  /*9ef0*/  F2FP.BF16.F32.PACK_AB R51, R55, R51 ;  /* 0x000000333733723e */ /* 0x000fe400000010ff */
[----:B------:R-:W-:Y:S02]  /*9f00*/  F2FP.BF16.F32.PACK_AB R50, R54, R50 ;  /* 0x000000323632723e */ /* 0x000fe400000010ff */
[----:B------:R-:W-:Y:S02]  /*9f10*/  F2FP.BF16.F32.PACK_AB R49, R53, R49 ;  /* 0x000000313531723e */ /* 0x000fe400000010ff */
[----:B------:R-:W-:Y:S02]  /*9f20*/  F2FP.BF16.F32.PACK_AB R48, R52, R48 ;  /* 0x000000303430723e */ /* 0x000fe400000010ff */
[----:B------:R-:W-:Y:S02]  /*9f30*/  F2FP.BF16.F32.PACK_AB R43, R47, R43 ;  /* 0x0000002b2f2b723e */ /* 0x000fe400000010ff */
[----:B------:R-:W-:-:S02]  /*9f40*/  F2FP.BF16.F32.PACK_AB R42, R46, R42 ;  /* 0x0000002a2e2a723e */ /* 0x000fc400000010ff */
        /* <DEDUP_REMOVED lines=9> */
[----:B------:R-:W-:-:S07]  /*9fe0*/  F2FP.BF16.F32.PACK_AB R24, R28, R24 ;  /* 0x000000181c18723e */ /* 0x000fce00000010ff */
.L_x_0:
[----:B------:R-:W1:Y:S01]  /*9ff0*/  S2R R7, SR_TID.X ;  /* 0x0000000000077919 */ /* 0x000e620000002100 */
[----:B------:R-:W-:Y:S01]  /*a000*/  BAR.SYNC.DEFER_BLOCKING 0x0 ;  /* 0x0000000000007b1d */ /* 0x000fe20000010000 */
[C-C-:B------:R-:W-:Y:S02]  /*a010*/  LOP3.LUT R17, R2.reuse, 0x6, R0.reuse, 0xfe, !PT ;  /* 0x0000000602117812 */ /* 0x140fe400078efe00 */
[C-C-:B------:R-:W-:Y:S02]  /*a020*/  LOP3.LUT R21, R2.reuse, 0x8, R0.reuse, 0xfe, !PT ;  /* 0x0000000802157812 */ /* 0x140fe400078efe00 */
[C-C-:B------:R-:W-:Y:S01]  /*a030*/  LOP3.LUT R59, R2.reuse, 0xa, R0.reuse, 0xfe, !PT ;  /* 0x0000000a023b7812 */ /* 0x140fe200078efe00 */
[----:B------:R-:W-:Y:S01]  /*a040*/  ULDC UR4, c[0x0][0x244] ;  /* 0x0000910000047ab9 */ /* 0x000fe20000000800 */
[----:B------:R-:W-:Y:S01]  /*a050*/  LOP3.LUT R58, R2, 0xc, R0, 0xfe, !PT ;  /* 0x0000000c023a7812 */ /* 0x000fe200078efe00 */
[----:B------:R-:W-:Y:S01]  /*a060*/  ULDC.64 UR6, c[0x0][0x228] ;  /* 0x00008a0000067ab9 */ /* 0x000fe20000000a00 */
[----:B-1----:R-:W-:-:S02]  /*a070*/  IMAD.SHL.U32 R5, R7, 0x80, RZ ;  /* 0x0000008007057824 */ /* 0x002fc400078e00ff */
[C---:B------:R-:W-:Y:S02]  /*a080*/  IMAD.SHL.U32 R3, R7.reuse, 0x10, RZ ;  /* 0x0000001007037824 */ /* 0x040fe400078e00ff */
[----:B------:R-:W-:Y:S01]  /*a090*/  IMAD.SHL.U32 R4, R7, 0x8, RZ ;  /* 0x0000000807047824 */ /* 0x000fe200078e00ff */
[----:B------:R-:W-:Y:S02]  /*a0a0*/  LOP3.LUT R6, R5, 0x400, RZ, 0xc0, !PT ;  /* 0x0000040005067812 */ /* 0x000fe400078ec0ff */
[----:B------:R-:W-:Y:S02]  /*a0b0*/  LOP3.LUT R3, R3, 0x70, RZ, 0xc0, !PT ;  /* 0x0000007003037812 */ /* 0x000fe400078ec0ff */
[----:B------:R-:W-:Y:S02]  /*a0c0*/  LOP3.LUT R4, R4, 0x380, RZ, 0xc0, !PT ;  /* 0x0000038004047812 */ /* 0x000fe400078ec0ff */
[----:B------:R-:W-:Y:S02]  /*a0d0*/  IADD3 R3, R6, UR12, R3 ;  /* 0x0000000c06037c10 */ /* 0x000fe4000fffe003 */
[----:B------:R-:W2:Y:S01]  /*a0e0*/  LDL.LU R6, [R1] ;  /* 0x0000000001067983 */ /* 0x000ea20000300800 */
[----:B------:R-:W-:-:S02]  /*a0f0*/  LOP3.LUT R7, R7, 0x7f, RZ, 0xc0, !PT ;  /* 0x0000007f07077812 */ /* 0x000fc400078ec0ff */
[----:B------:R-:W-:Y:S02]  /*a100*/  IMAD.IADD R60, R4, 0x1, R3 ;  /* 0x00000001043c7824 */ /* 0x000fe400078e0203 */
[----:B------:R-:W-:-:S03]  /*a110*/  LEA R61, R7, UR12, 0x4 ;  /* 0x0000000c073d7c11 */ /* 0x000fc6000f8e20ff */
[----:B------:R1:W-:Y:S01]  /*a120*/  STSM.16.M88.4 [R60], R24 ;  /* 0x000000183c007844 */ /* 0x0003e20000000200 */
[----:B------:R-:W-:Y:S06]  /*a130*/  BAR.SYNC.DEFER_BLOCKING 0x0 ;  /* 0x0000000000007b1d */ /* 0x000fec0000010000 */
[----:B0-----:R-:W0:Y:S02]  /*a140*/  LDS.128 R12, [R61] ;  /* 0x000000003d0c7984 */ /* 0x001e240000000c00 */
[----:B------:R-:W-:Y:S06]  /*a150*/  BAR.SYNC.DEFER_BLOCKING 0x0 ;  /* 0x0000000000007b1d */ /* 0x000fec0000010000 */
[----:B------:R3:W-:Y:S02]  /*a160*/  STSM.16.M88.4 [R60], R32 ;  /* 0x000000203c007844 */ /* 0x0007e40000000200 */
[----:B------:R-:W-:Y:S06]  /*a170*/  BAR.SYNC.DEFER_BLOCKING 0x0 ;  /* 0x0000000000007b1d */ /* 0x000fec0000010000 */
[----:B------:R-:W4:Y:S02]  /*a180*/  LDS.128 R8, [R61] ;  /* 0x000000003d087984 */ /* 0x000f240000000c00 */
[----:B------:R-:W-:Y:S01]  /*a190*/  BAR.SYNC.DEFER_BLOCKING 0x0 ;  /* 0x0000000000007b1d */ /* 0x000fe20000010000 */
[----:B------:R-:W-:-:S02]  /*a1a0*/  LOP3.LUT R5, R2, R0, RZ, 0xfc, !PT ;  /* 0x0000000002057212 */ /* 0x000fc400078efcff */
[C-C-:B------:R-:W-:Y:S02]  /*a1b0*/  LOP3.LUT R4, R2.reuse, 0x2, R0.reuse, 0xfe, !PT ;  /* 0x0000000202047812 */ /* 0x140fe400078efe00 */
[C-C-:B------:R-:W-:Y:S02]  /*a1c0*/  LOP3.LUT R3, R2.reuse, 0x4, R0.reuse, 0xfe, !PT ;  /* 0x0000000402037812 */ /* 0x140fe400078efe00 */
[C-C-:B------:R-:W-:Y:S02]  /*a1d0*/  LOP3.LUT R57, R2.reuse, 0xe, R0.reuse, 0xfe, !PT ;  /* 0x0000000e02397812 */ /* 0x140fe400078efe00 */
[C-C-:B------:R-:W-:Y:S01]  /*a1e0*/  LOP3.LUT R56, R2.reuse, 0x10, R0.reuse, 0xfe, !PT ;  /* 0x0000001002387812 */ /* 0x140fe200078efe00 */
[----:B------:R-:W-:Y:S01]  /*a1f0*/  STSM.16.M88.4 [R60], R40 ;  /* 0x000000283c007844 */ /* 0x000fe20000000200 */
[C-C-:B------:R-:W-:Y:S02]  /*a200*/  LOP3.LUT R55, R2.reuse, 0x12, R0.reuse, 0xfe, !PT ;  /* 0x0000001202377812 */ /* 0x140fe400078efe00 */
[----:B------:R-:W-:-:S02]  /*a210*/  LOP3.LUT R54, R2, 0x14, R0, 0xfe, !PT ;  /* 0x0000001402367812 */ /* 0x000fc400078efe00 */
[C-C-:B------:R-:W-:Y:S02]  /*a220*/  LOP3.LUT R53, R2.reuse, 0x16, R0.reuse, 0xfe, !PT ;  /* 0x0000001602357812 */ /* 0x140fe400078efe00 */
[C-C-:B------:R-:W-:Y:S02]  /*a230*/  LOP3.LUT R52, R2.reuse, 0x18, R0.reuse, 0xfe, !PT ;  /* 0x0000001802347812 */ /* 0x140fe400078efe00 */
[C-C-:B------:R-:W-:Y:S02]  /*a240*/  LOP3.LUT R47, R2.reuse, 0x1a, R0.reuse, 0xfe, !PT ;  /* 0x0000001a022f7812 */ /* 0x140fe400078efe00 */
[C-C-:B------:R-:W-:Y:S02]  /*a250*/  LOP3.LUT R46, R2.reuse, 0x1c, R0.reuse, 0xfe, !PT ;  /* 0x0000001c022e7812 */ /* 0x140fe400078efe00 */
        /* <DEDUP_REMOVED lines=10> */
[C-C-:B-1----:R-:W-:Y:S02]  /*a300*/  LOP3.LUT R27, R2.reuse, 0x32, R0.reuse, 0xfe, !PT ;  /* 0x00000032021b7812 */ /* 0x142fe400078efe00 */
[C-C-:B------:R-:W-:Y:S02]  /*a310*/  LOP3.LUT R26, R2.reuse, 0x34, R0.reuse, 0xfe, !PT ;  /* 0x00000034021a7812 */ /* 0x140fe400078efe00 */
[C-C-:B------:R-:W-:Y:S02]  /*a320*/  LOP3.LUT R25, R2.reuse, 0x36, R0.reuse, 0xfe, !PT ;  /* 0x0000003602197812 */ /* 0x140fe400078efe00 */
[----:B------:R-:W-:-:S02]  /*a330*/  LOP3.LUT R24, R2, 0x38, R0, 0xfe, !PT ;  /* 0x0000003802187812 */ /* 0x000fc400078efe00 */
[C-C-:B------:R-:W-:Y:S02]  /*a340*/  LOP3.LUT R23, R2.reuse, 0x3a, R0.reuse, 0xfe, !PT ;  /* 0x0000003a02177812 */ /* 0x140fe400078efe00 */
[C-C-:B------:R-:W-:Y:S02]  /*a350*/  LOP3.LUT R22, R2.reuse, 0x3c, R0.reuse, 0xfe, !PT ;  /* 0x0000003c02167812 */ /* 0x140fe400078efe00 */
[----:B------:R-:W-:Y:S01]  /*a360*/  LOP3.LUT R0, R2, 0x3e, R0, 0xfe, !PT ;  /* 0x0000003e02007812 */ /* 0x000fe200078efe00 */
[C---:B--2---:R-:W-:Y:S01]  /*a370*/  IMAD R2, R6.reuse, UR4, RZ ;  /* 0x0000000406027c24 */ /* 0x044fe2000f8e02ff */
[----:B------:R-:W-:Y:S01]  /*a380*/  ULDC.64 UR4, c[0x0][0x220] ;  /* 0x0000880000047ab9 */ /* 0x000fe20000000a00 */
[----:B------:R-:W-:Y:S01]  /*a390*/  BAR.SYNC.DEFER_BLOCKING 0x0 ;  /* 0x0000000000007b1d */ /* 0x000fe20000010000 */
[----:B------:R-:W-:Y:S02]  /*a3a0*/  ISETP.GE.AND P0, PT, R6, UR6, PT ;  /* 0x0000000606007c0c */ /* 0x000fe4000bf06270 */
[----:B------:R-:W-:-:S03]  /*a3b0*/  LEA R64, P1, R2, UR4, 0x1 ;  /* 0x0000000402407c11 */ /* 0x000fc6000f8208ff */
[----:B------:R-:W-:Y:S01]  /*a3c0*/  ULDC UR4, c[0x0][0x248] ;  /* 0x0000920000047ab9 */ /* 0x000fe20000000800 */
[C---:B------:R-:W-:Y:S01]  /*a3d0*/  ISETP.LT.AND P4, PT, R5.reuse, UR7, !P0 ;  /* 0x0000000705007c0c */ /* 0x040fe2000c781270 */
[----:B------:R-:W-:Y:S01]  /*a3e0*/  IMAD R19, R5, UR4, RZ ;  /* 0x0000000405137c24 */ /* 0x000fe2000f8e02ff */
[C---:B------:R-:W-:Y:S01]  /*a3f0*/  ISETP.LT.AND P3, PT, R4.reuse, UR7, !P0 ;  /* 0x0000000704007c0c */ /* 0x040fe2000c761270 */
[----:B------:R-:W-:Y:S02]  /*a400*/  IMAD R20, R4, UR4, RZ ;  /* 0x0000000404147c24 */ /* 0x000fe4000f8e02ff */
[----:B------:R-:W1:Y:S01]  /*a410*/  LDS.128 R4, [R61] ;  /* 0x000000003d047984 */ /* 0x000e620000000c00 */
[----:B------:R-:W-:Y:S01]  /*a420*/  BAR.SYNC.DEFER_BLOCKING 0x0 ;  /* 0x0000000000007b1d */ /* 0x000fe20000010000 */
[----:B------:R-:W-:Y:S01]  /*a430*/  LEA.HI.X.SX32 R65, R2, UR5, 0x1, P1 ;  /* 0x0000000502417c11 */ /* 0x000fe200088f0eff */
[----:B---3--:R-:W-:Y:S01]  /*a440*/  IMAD R32, R3, UR4, RZ ;  /* 0x0000000403207c24 */ /* 0x008fe2000f8e02ff */
[----:B------:R-:W-:-:S02]  /*a450*/  LEA R2, P1, R19, R64, 0x1 ;  /* 0x0000004013027211 */ /* 0x000fc400078208ff */
[----:B------:R-:W-:Y:S02]  /*a460*/  ISETP.LT.AND P2, PT, R3, UR7, !P0 ;  /* 0x0000000703007c0c */ /* 0x000fe4000c741270 */
[-C--:B------:R-:W-:Y:S01]  /*a470*/  LEA R16, P5, R20, R64.reuse, 0x1 ;  /* 0x0000004014107211 */ /* 0x080fe200078a08ff */
[----:B------:R-:W-:Y:S01]  /*a480*/  STSM.16.M88.4 [R60], R48 ;  /* 0x000000303c007844 */ /* 0x000fe20000000200 */
[----:B------:R-:W-:Y:S01]  /*a490*/  BAR.SYNC.DEFER_BLOCKING 0x0 ;  /* 0x0000000000007b1d */ /* 0x000fe20000010000 */
[-C--:B------:R-:W-:Y:S01]  /*a4a0*/  LEA.HI.X.SX32 R3, R19, R65.reuse, 0x1, P1 ;  /* 0x0000004113037211 */ /* 0x080fe200008f0eff */
[C---:B------:R-:W-:Y:S01]  /*a4b0*/  IMAD R33, R17.reuse, UR4, RZ ;  /* 0x0000000411217c24 */ /* 0x040fe2000f8e02ff */
[----:B------:R-:W-:Y:S02]  /*a4c0*/  LEA R18, P6, R32, R64, 0x1 ;  /* 0x0000004020127211 */ /* 0x000fe400078c08ff */
[----:B------:R-:W-:Y:S02]  /*a4d0*/  ISETP.LT.AND P1, PT, R17, UR7, !P0 ;  /* 0x0000000711007c0c */ /* 0x000fe4000c721270 */
[----:B------:R-:W-:-:S02]  /*a4e0*/  LEA.HI.X.SX32 R17, R20, R65, 0x1, P5 ;  /* 0x0000004114117211 */ /* 0x000fc400028f0eff */
[----:B------:R-:W-:Y:S01]  /*a4f0*/  LEA.HI.X.SX32 R19, R32, R65, 0x1, P6 ;  /* 0x0000004120137211 */ /* 0x000fe200030f0eff */
[----:B------:R-:W-:Y:S01]  /*a500*/  IMAD R32, R21, UR4, RZ ;  /* 0x0000000415207c24 */ /* 0x000fe2000f8e02ff */
[----:B0-----:R0:W-:Y:S04]  /*a510*/  @P4 STG.E.U16 desc[UR14][R2.64], R12 ;  /* 0x0000000c02004986 */ /* 0x0011e8000c10150e */
[----:B------:R-:W-:Y:S01]  /*a520*/  @P3 STG.E.U16 desc[UR14][R16.64], R13 ;  /* 0x0000000d10003986 */ /* 0x000fe2000c10150e */
[----:B------:R-:W-:-:S03]  /*a530*/  LEA R20, P3, R33, R64, 0x1 ;  /* 0x0000004021147211 */ /* 0x000fc600078608ff */
[----:B------:R2:W-:Y:S01]  /*a540*/  @P2 STG.E.U16 desc[UR14][R18.64], R14 ;  /* 0x0000000e12002986 */ /* 0x0005e2000c10150e */
[----:B------:R-:W-:Y:S02]  /*a550*/  ISETP.LT.AND P2, PT, R21, UR7, !P0 ;  /* 0x0000000715007c0c */ /* 0x000fe4000c741270 */
[----:B------:R-:W-:Y:S01]  /*a560*/  LEA.HI.X.SX32 R21, R33, R65, 0x1, P3 ;  /* 0x0000004121157211 */ /* 0x000fe200018f0eff */
[----:B------:R-:W3:Y:S01]  /*a570*/  LDS.128 R60, [R61] ;  /* 0x000000003d3c7984 */ /* 0x000ee20000000c00 */
[C---:B------:R-:W-:Y:S01]  /*a580*/  ISETP.LT.AND P4, PT, R59.reuse, UR7, !P0 ;  /* 0x000000073b007c0c */ /* 0x040fe2000c781270 */
[----:B------:R-:W-:Y:S01]  /*a590*/  IMAD R59, R59, UR4, RZ ;  /* 0x000000043b3b7c24 */ /* 0x000fe2000f8e02ff */
[C---:B------:R-:W-:Y:S01]  /*a5a0*/  ISETP.LT.AND P3, PT, R58.reuse, UR7, !P0 ;  /* 0x000000073a007c0c */ /* 0x040fe2000c761270 */
[----:B------:R5:W-:Y:S01]  /*a5b0*/  @P1 STG.E.U16 desc[UR14][R20.64], R15 ;  /* 0x0000000f14001986 */ /* 0x000be2000c10150e */
[----:B------:R-:W-:Y:S01]  /*a5c0*/  IMAD R58, R58, UR4, RZ ;  /* 0x000000043a3a7c24 */ /* 0x000fe2000f8e02ff */
[----:B0-----:R-:W-:-:S02]  /*a5d0*/  LEA R2, P1, R32, R64, 0x1 ;  /* 0x0000004020027211 */ /* 0x001fc400078208ff */
[----:B--2---:R-:W-:Y:S02]  /*a5e0*/  PRMT R19, R12, 0x7632, R19 ;  /* 0x000076320c137816 */ /* 0x004fe40000000013 */
[-C--:B------:R-:W-:Y:S02]  /*a5f0*/  LEA R12, P5, R59, R64.reuse, 0x1 ;  /* 0x000000403b0c7211 */ /* 0x080fe400078a08ff */
[-C--:B------:R-:W-:Y:S02]  /*a600*/  LEA.HI.X.SX32 R3, R32, R65.reuse, 0x1, P1 ;  /* 0x0000004120037211 */ /* 0x080fe400008f0eff */
[----:B------:R-:W-:Y:S02]  /*a610*/  PRMT R14, R13, 0x7632, R14 ;  /* 0x000076320d0e7816 */ /* 0x000fe4000000000e */
[----:B------:R-:W-:Y:S02]  /*a620*/  LEA R16, P6, R58, R64, 0x1 ;  /* 0x000000403a107211 */ /* 0x000fe400078c08ff */
[----:B------:R-:W-:Y:S01]  /*a630*/  LEA.HI.X.SX32 R13, R59, R65, 0x1, P5 ;  /* 0x000000413b0d7211 */ /* 0x000fe200028f0eff */
[----:B------:R0:W-:Y:S01]  /*a640*/  @P2 STG.E.U16 desc[UR14][R2.64], R19 ;  /* 0x0000001302002986 */ /* 0x0001e2000c10150e */
[----:B-----5:R-:W-:-:S02]  /*a650*/  PRMT R21, R14, 0x7632, R21 ;  /* 0x000076320e157816 */ /* 0x020fc40000000015 */
[----:B------:R-:W-:Y:S01]  /*a660*/  LEA.HI.X.SX32 R17, R58, R65, 0x1, P6 ;  /* 0x000000413a117211 */ /* 0x000fe200030f0eff */
[----:B------:R2:W-:Y:S01]  /*a670*/  @P4 STG.E.U16 desc[UR14][R12.64], R14 ;  /* 0x0000000e0c004986 */ /* 0x0005e2000c10150e */
[C---:B------:R-:W-:Y:S01]  /*a680*/  ISETP.LT.AND P2, PT, R57.reuse, UR7, !P0 ;  /* 0x0000000739007c0c */ /* 0x040fe2000c741270 */
[----:B------:R-:W-:Y:S01]  /*a690*/  IMAD R57, R57, UR4, RZ ;  /* 0x0000000439397c24 */ /* 0x000fe2000f8e02ff */
[C---:B------:R-:W-:Y:S01]  /*a6a0*/  ISETP.LT.AND P4, PT, R56.reuse, UR7, !P0 ;  /* 0x0000000738007c0c */ /* 0x040fe2000c781270 */
[----:B------:R-:W-:Y:S01]  /*a6b0*/  IMAD R56, R56, UR4, RZ ;  /* 0x0000000438387c24 */ /* 0x000fe2000f8e02ff */
[----:B------:R-:W-:Y:S01]  /*a6c0*/  @P3 STG.E.U16 desc[UR14][R16.64], R21 ;  /* 0x0000001510003986 */ /* 0x000fe2000c10150e */
[C---:B------:R-:W-:Y:S01]  /*a6d0*/  ISETP.LT.AND P3, PT, R55.reuse, UR7, !P0 ;  /* 0x0000000737007c0c */ /* 0x040fe2000c761270 */
[----:B------:R-:W-:Y:S01]  /*a6e0*/  IMAD R55, R55, UR4, RZ ;  /* 0x0000000437377c24 */ /* 0x000fe2000f8e02ff */
[-C--:B------:R-:W-:Y:S02]  /*a6f0*/  LEA R18, P6, R57, R64.reuse, 0x1 ;  /* 0x0000004039127211 */ /* 0x080fe400078c08ff */
[C---:B------:R-:W-:Y:S01]  /*a700*/  ISETP.LT.AND P1, PT, R54.reuse, UR7, !P0 ;  /* 0x0000000736007c0c */ /* 0x040fe2000c721270 */
[----:B------:R-:W-:Y:S01]  /*a710*/  IMAD R54, R54, UR4, RZ ;  /* 0x0000000436367c24 */ /* 0x000fe2000f8e02ff */
[----:B0-----:R-:W-:-:S02]  /*a720*/  LEA R2, P5, R56, R64, 0x1 ;  /* 0x0000004038027211 */ /* 0x001fc400078a08ff */
[-C--:B------:R-:W-:Y:S02]  /*a730*/  LEA.HI.X.SX32 R19, R57, R65.reuse, 0x1, P6 ;  /* 0x0000004139137211 */ /* 0x080fe400030f0eff */
[----:B------:R-:W-:Y:S02]  /*a740*/  PRMT R15, R15, 0x7632, R15 ;  /* 0x000076320f0f7816 */ /* 0x000fe4000000000f */
[CC--:B--2---:R-:W-:Y:S02]  /*a750*/  LEA R12, P6, R55.reuse, R64.reuse, 0x1 ;  /* 0x00000040370c7211 */ /* 0x0c4fe400078c08ff */
[-C--:B------:R-:W-:Y:S02]  /*a760*/  LEA.HI.X.SX32 R3, R56, R65.reuse, 0x1, P5 ;  /* 0x0000004138037211 */ /* 0x080fe400028f0eff */
[----:B------:R-:W-:Y:S01]  /*a770*/  LEA R14, P5, R54, R64, 0x1 ;  /* 0x00000040360e7211 */ /* 0x000fe200078a08ff */
[----:B------:R0:W-:Y:S01]  /*a780*/  @P2 STG.E.U16 desc[UR14][R18.64], R15 ;  /* 0x0000000f12002986 */ /* 0x0001e2000c10150e */
[----:B------:R-:W-:-:S02]  /*a790*/  LEA.HI.X.SX32 R13, R55, R65, 0x1, P6 ;  /* 0x00000041370d7211 */ /* 0x000fc400030f0eff */
[C---:B------:R-:W-:Y:S01]  /*a7a0*/  ISETP.LT.AND P2, PT, R53.reuse, UR7, !P0 ;  /* 0x0000000735007c0c */ /* 0x040fe2000c741270 */
[----:B------:R-:W-:Y:S01]  /*a7b0*/  IMAD R53, R53, UR4, RZ ;  /* 0x0000000435357c24 */ /* 0x000fe2000f8e02ff */
[----:B----4-:R2:W-:Y:S01]  /*a7c0*/  @P4 STG.E.U16 desc[UR14][R2.64], R8 ;  /* 0x0000000802004986 */ /* 0x0105e2000c10150e */
[----:B0-----:R-:W-:-:S03]  /*a7d0*/  LEA.HI.X.SX32 R15, R54, R65, 0x1, P5 ;  /* 0x00000041360f7211 */ /* 0x001fc600028f0eff */
[----:B------:R0:W-:Y:S01]  /*a7e0*/  @P3 STG.E.U16 desc[UR14][R12.64], R9 ;  /* 0x000000090c003986 */ /* 0x0001e2000c10150e */
[C---:B------:R-:W-:Y:S01]  /*a7f0*/  ISETP.LT.AND P5, PT, R52.reuse, UR7, !P0 ;  /* 0x0000000734007c0c */ /* 0x040fe2000c7a1270 */
[----:B------:R-:W-:Y:S02]  /*a800*/  IMAD R52, R52, UR4, RZ ;  /* 0x0000000434347c24 */ /* 0x000fe4000f8e02ff */
[----:B------:R4:W-:Y:S01]  /*a810*/  @P1 STG.E.U16 desc[UR14][R14.64], R10 ;  /* 0x0000000a0e001986 */ /* 0x0009e2000c10150e */
[C---:B------:R-:W-:Y:S01]  /*a820*/  ISETP.LT.AND P1, PT, R47.reuse, UR7, !P0 ;  /* 0x000000072f007c0c */ /* 0x040fe2000c721270 */
[----:B------:R-:W-:Y:S01]  /*a830*/  IMAD R47, R47, UR4, RZ ;  /* 0x000000042f2f7c24 */ /* 0x000fe2000f8e02ff */
[CC--:B------:R-:W-:Y:S02]  /*a840*/  LEA R16, P3, R53.reuse, R64.reuse, 0x1 ;  /* 0x0000004035107211 */ /* 0x0c0fe400078608ff */
[----:B--2---:R-:W-:Y:S02]  /*a850*/  LEA R2, P4, R52, R64, 0x1 ;  /* 0x0000004034027211 */ /* 0x004fe400078808ff */
[----:B------:R-:W-:-:S02]  /*a860*/  LEA.HI.X.SX32 R17, R53, R65, 0x1, P3 ;  /* 0x0000004135117211 */ /* 0x000fc400018f0eff */
[----:B0-----:R-:W-:Y:S02]  /*a870*/  PRMT R13, R8, 0x7632, R13 ;  /* 0x00007632080d7816 */ /* 0x001fe4000000000d */
[----:B------:R-:W-:Y:S02]  /*a880*/  LEA R8, P3, R47, R64, 0x1 ;  /* 0x000000402f087211 */ /* 0x000fe400078608ff */
[-C--:B------:R-:W-:Y:S02]  /*a890*/  LEA.HI.X.SX32 R3, R52, R65.reuse, 0x1, P4 ;  /* 0x0000004134037211 */ /* 0x080fe400020f0eff */
[----:B----4-:R-:W-:Y:S02]  /*a8a0*/  PRMT R15, R9, 0x7632, R15 ;  /* 0x00007632090f7816 */ /* 0x010fe4000000000f */
[C---:B------:R-:W-:Y:S01]  /*a8b0*/  ISETP.LT.AND P4, PT, R46.reuse, UR7, !P0 ;  /* 0x000000072e007c0c */ /* 0x040fe2000c781270 */
[----:B------:R-:W-:Y:S01]  /*a8c0*/  IMAD R46, R46, UR4, RZ ;  /* 0x000000042e2e7c24 */ /* 0x000fe2000f8e02ff */
[----:B------:R-:W-:-:S02]  /*a8d0*/  LEA.HI.X.SX32 R9, R47, R65, 0x1, P3 ;  /* 0x000000412f097211 */ /* 0x000fc400018f0eff */
[C---:B------:R-:W-:Y:S01]  /*a8e0*/  ISETP.LT.AND P3, PT, R45.reuse, UR7, !P0 ;  /* 0x000000072d007c0c */ /* 0x040fe2000c761270 */
[----:B------:R-:W-:Y:S01]  /*a8f0*/  IMAD R45, R45, UR4, RZ ;  /* 0x000000042d2d7c24 */ /* 0x000fe2000f8e02ff */
[----:B------:R0:W-:Y:S01]  /*a900*/  @P2 STG.E.U16 desc[UR14][R16.64], R11 ;  /* 0x0000000b10002986 */ /* 0x0001e2000c10150e */
[-C--:B------:R-:W-:Y:S02]  /*a910*/  LEA R12, P2, R46, R64.reuse, 0x1 ;  /* 0x000000402e0c7211 */ /* 0x080fe400078408ff */
[----:B------:R-:W-:Y:S01]  /*a920*/  PRMT R18, R10, 0x7632, R18 ;  /* 0x000076320a127816 */ /* 0x000fe20000000012 */
[----:B------:R2:W-:Y:S01]  /*a930*/  @P5 STG.E.U16 desc[UR14][R2.64], R13 ;  /* 0x0000000d02005986 */ /* 0x0005e2000c10150e */
[----:B------:R-:W-:-:S03]  /*a940*/  LEA R10, P5, R45, R64, 0x1 ;  /* 0x000000402d0a7211 */ /* 0x000fc600078a08ff */
[----:B------:R4:W-:Y:S01]  /*a950*/  @P1 STG.E.U16 desc[UR14][R8.64], R15 ;  /* 0x0000000f08001986 */ /* 0x0009e2000c10150e */
[C---:B------:R-:W-:Y:S01]  /*a960*/  ISETP.LT.AND P1, PT, R44.reuse, UR7, !P0 ;  /* 0x000000072c007c0c */ /* 0x040fe2000c721270 */
[----:B------:R-:W-:Y:S01]  /*a970*/  IMAD R44, R44, UR4, RZ ;  /* 0x000000042c2c7c24 */ /* 0x000fe2000f8e02ff */
[----:B------:R-:W-:Y:S02]  /*a980*/  PRMT R19, R11, 0x7632, R19 ;  /* 0x000076320b137816 */ /* 0x000fe40000000013 */
[-C--:B0-----:R-:W-:Y:S02]  /*a990*/  LEA.HI.X.SX32 R11, R45, R65.reuse, 0x1, P5 ;  /* 0x000000412d0b7211 */ /* 0x081fe400028f0eff */
[-C--:B--2---:R-:W-:Y:S02]  /*a9a0*/  LEA.HI.X.SX32 R13, R46, R65.reuse, 0x1, P2 ;  /* 0x000000412e0d7211 */ /* 0x084fe400010f0eff */
[C---:B------:R-:W-:Y:S01]  /*a9b0*/  ISETP.LT.AND P2, PT, R39.reuse, UR7, !P0 ;  /* 0x0000000727007c0c */ /* 0x040fe2000c741270 */
[----:B------:R-:W-:Y:S01]  /*a9c0*/  IMAD R39, R39, UR4, RZ ;  /* 0x0000000427277c24 */ /* 0x000fe2000f8e02ff */
[-C--:B------:R-:W-:Y:S01]  /*a9d0*/  LEA R2, P6, R44, R64.reuse, 0x1 ;  /* 0x000000402c027211 */ /* 0x080fe200078c08ff */
[----:B------:R-:W-:Y:S03]  /*a9e0*/  @P4 STG.E.U16 desc[UR14][R12.64], R18 ;  /* 0x000000120c004986 */ /* 0x000fe6000c10150e */
[----:B----4-:R-:W-:Y:S01]  /*a9f0*/  LEA R8, P4, R39, R64, 0x1 ;  /* 0x0000004027087211 */ /* 0x010fe200078808ff */
[----:B------:R-:W-:Y:S01]  /*aa00*/  @P3 STG.E.U16 desc[UR14][R10.64], R19 ;  /* 0x000000130a003986 */ /* 0x000fe2000c10150e */
[C---:B------:R-:W-:Y:S01]  /*aa10*/  ISETP.LT.AND P3, PT, R38.reuse, UR7, !P0 ;  /* 0x0000000726007c0c */ /* 0x040fe2000c761270 */
[----:B------:R-:W-:Y:S01]  /*aa20*/  IMAD R38, R38, UR4, RZ ;  /* 0x0000000426267c24 */ /* 0x000fe2000f8e02ff */
[----:B------:R-:W-:-:S02]  /*aa30*/  LEA.HI.X.SX32 R3, R44, R65, 0x1, P6 ;  /* 0x000000412c037211 */ /* 0x000fc400030f0eff */
[----:B------:R-:W-:Y:S02]  /*aa40*/  LEA.HI.X.SX32 R9, R39, R65, 0x1, P4 ;  /* 0x0000004127097211 */ /* 0x000fe400020f0eff */
[----:B------:R-:W-:Y:S01]  /*aa50*/  LEA R14, P4, R38, R64, 0x1 ;  /* 0x00000040260e7211 */ /* 0x000fe200078808ff */
[----:B-1----:R0:W-:Y:S01]  /*aa60*/  @P1 STG.E.U16 desc[UR14][R2.64], R4 ;  /* 0x0000000402001986 */ /* 0x0021e2000c10150e */
[----:B------:R-:W-:-:S03]  /*aa70*/  ISETP.LT.AND P1, PT, R36, UR7, !P0 ;  /* 0x0000000724007c0c */ /* 0x000fc6000c721270 */
[----:B------:R1:W-:Y:S01]  /*aa80*/  @P2 STG.E.U16 desc[UR14][R8.64], R5 ;  /* 0x0000000508002986 */ /* 0x0003e2000c10150e */
[C---:B------:R-:W-:Y:S01]  /*aa90*/  ISETP.LT.AND P2, PT, R37.reuse, UR7, !P0 ;  /* 0x0000000725007c0c */ /* 0x040fe2000c741270 */
[----:B------:R-:W-:Y:S01]  /*aaa0*/  IMAD R37, R37, UR4, RZ ;  /* 0x0000000425257c24 */ /* 0x000fe2000f8e02ff */
[-C--:B------:R-:W-:Y:S01]  /*aab0*/  LEA.HI.X.SX32 R15, R38, R65.reuse, 0x1, P4 ;  /* 0x00000041260f7211 */ /* 0x080fe200020f0eff */
[----:B------:R-:W-:Y:S01]  /*aac0*/  IMAD R36, R36, UR4, RZ ;  /* 0x0000000424247c24 */ /* 0x000fe2000f8e02ff */
[C---:B------:R-:W-:Y:S01]  /*aad0*/  ISETP.LT.AND P4, PT, R31.reuse, UR7, !P0 ;  /* 0x000000071f007c0c */ /* 0x040fe2000c781270 */
[----:B------:R-:W-:Y:S01]  /*aae0*/  IMAD R31, R31, UR4, RZ ;  /* 0x000000041f1f7c24 */ /* 0x000fe2000f8e02ff */
[CC--:B0-----:R-:W-:Y:S01]  /*aaf0*/  LEA R2, P5, R37.reuse, R64.reuse, 0x1 ;  /* 0x0000004025027211 */ /* 0x0c1fe200078a08ff */
[----:B------:R-:W-:Y:S01]  /*ab00*/  @P3 STG.E.U16 desc[UR14][R14.64], R6 ;  /* 0x000000060e003986 */ /* 0x000fe2000c10150e */
[----:B-1----:R-:W-:Y:S02]  /*ab10*/  LEA R8, P3, R36, R64, 0x1 ;  /* 0x0000004024087211 */ /* 0x002fe400078608ff */
[----:B------:R-:W-:-:S02]  /*ab20*/  LEA.HI.X.SX32 R3, R37, R65, 0x1, P5 ;  /* 0x0000004125037211 */ /* 0x000fc400028f0eff */
[----:B------:R-:W-:Y:S02]  /*ab30*/  PRMT R5, R4, 0x7632, R5 ;  /* 0x0000763204057816 */ /* 0x000fe40000000005 */
[-C--:B------:R-:W-:Y:S02]  /*ab40*/  LEA.HI.X.SX32 R9, R36, R65.reuse, 0x1, P3 ;  /* 0x0000004124097211 */ /* 0x080fe400018f0eff */
[-C--:B------:R-:W-:Y:S01]  /*ab50*/  LEA R10, P6, R31, R64.reuse, 0x1 ;  /* 0x000000401f0a7211 */ /* 0x080fe200078c08ff */
[----:B------:R0:W-:Y:S01]  /*ab60*/  @P2 STG.E.U16 desc[UR14][R2.64], R7 ;  /* 0x0000000702002986 */ /* 0x0001e2000c10150e */
[----:B------:R-:W-:Y:S02]  /*ab70*/  PRMT R12, R5, 0x7632, R12 ;  /* 0x00007632050c7816 */ /* 0x000fe4000000000c */
[----:B------:R-:W-:Y:S01]  /*ab80*/  LEA.HI.X.SX32 R11, R31, R65, 0x1, P6 ;  /* 0x000000411f0b7211 */ /* 0x000fe200030f0eff */
[----:B------:R1:W-:Y:S01]  /*ab90*/  @P1 STG.E.U16 desc[UR14][R8.64], R5 ;  /* 0x0000000508001986 */ /* 0x0003e2000c10150e */
[C---:B------:R-:W-:Y:S01]  /*aba0*/  ISETP.LT.AND P1, PT, R30.reuse, UR7, !P0 ;  /* 0x000000071e007c0c */ /* 0x040fe2000c721270 */
[----:B------:R-:W-:Y:S01]  /*abb0*/  IMAD R30, R30, UR4, RZ ;  /* 0x000000041e1e7c24 */ /* 0x000fe2000f8e02ff */
[C---:B------:R-:W-:Y:S01]  /*abc0*/  ISETP.LT.AND P3, PT, R29.reuse, UR7, !P0 ;  /* 0x000000071d007c0c */ /* 0x040fe2000c761270 */
[----:B------:R-:W-:Y:S01]  /*abd0*/  IMAD R29, R29, UR4, RZ ;  /* 0x000000041d1d7c24 */ /* 0x000fe2000f8e02ff */
[----:B------:R2:W-:Y:S01]  /*abe0*/  @P4 STG.E.U16 desc[UR14][R10.64], R12 ;  /* 0x0000000c0a004986 */ /* 0x0005e2000c10150e */
[C---:B------:R-:W-:Y:S01]  /*abf0*/  ISETP.LT.AND P2, PT, R28.reuse, UR7, !P0 ;  /* 0x000000071c007c0c */ /* 0x040fe2000c741270 */
[----:B------:R-:W-:Y:S01]  /*ac00*/  IMAD R28, R28, UR4, RZ ;  /* 0x000000041c1c7c24 */ /* 0x000fe2000f8e02ff */
[----:B------:R-:W-:-:S02]  /*ac10*/  LEA R4, P6, R30, R64, 0x1 ;  /* 0x000000401e047211 */ /* 0x000fc400078c08ff */
[C---:B------:R-:W-:Y:S01]  /*ac20*/  ISETP.LT.AND P4, PT, R27.reuse, UR7, !P0 ;  /* 0x000000071b007c0c */ /* 0x040fe2000c781270 */
[----:B------:R-:W-:Y:S01]  /*ac30*/  IMAD R27, R27, UR4, RZ ;  /* 0x000000041b1b7c24 */ /* 0x000fe2000f8e02ff */
[CC--:B0-----:R-:W-:Y:S02]  /*ac40*/  LEA R2, P5, R29.reuse, R64.reuse, 0x1 ;  /* 0x000000401d027211 */ /* 0x0c1fe400078a08ff */
[----:B-1----:R-:W-:Y:S02]  /*ac50*/  PRMT R9, R6, 0x7632, R9 ;  /* 0x0000763206097816 */ /* 0x002fe40000000009 */
[-C--:B------:R-:W-:Y:S02]  /*ac60*/  LEA.HI.X.SX32 R5, R30, R65.reuse, 0x1, P6 ;  /* 0x000000411e057211 */ /* 0x080fe400030f0eff */
[----:B------:R-:W-:Y:S02]  /*ac70*/  LEA R6, P6, R28, R64, 0x1 ;  /* 0x000000401c067211 */ /* 0x000fe400078c08ff */
[----:B------:R-:W-:-:S02]  /*ac80*/  LEA.HI.X.SX32 R3, R29, R65, 0x1, P5 ;  /* 0x000000411d037211 */ /* 0x000fc400028f0eff */
[----:B------:R-:W-:Y:S01]  /*ac90*/  LEA R8, P5, R27, R64, 0x1 ;  /* 0x000000401b087211 */ /* 0x000fe200078a08ff */
[----:B------:R0:W-:Y:S01]  /*aca0*/  @P1 STG.E.U16 desc[UR14][R4.64], R9 ;  /* 0x0000000904001986 */ /* 0x0001e2000c10150e */
[----:B--2---:R-:W-:Y:S02]  /*acb0*/  PRMT R10, R7, 0x7632, R10 ;  /* 0x00007632070a7816 */ /* 0x004fe4000000000a */
[----:B------:R-:W-:-:S03]  /*acc0*/  LEA.HI.X.SX32 R7, R28, R65, 0x1, P6 ;  /* 0x000000411c077211 */ /* 0x000fc600030f0eff */
[----:B------:R1:W-:Y:S01]  /*acd0*/  @P3 STG.E.U16 desc[UR14][R2.64], R10 ;  /* 0x0000000a02003986 */ /* 0x0003e2000c10150e */
[----:B0-----:R-:W-:-:S03]  /*ace0*/  LEA.HI.X.SX32 R9, R27, R65, 0x1, P5 ;  /* 0x000000411b097211 */ /* 0x001fc600028f0eff */
[----:B---3--:R0:W-:Y:S01]  /*acf0*/  @P2 STG.E.U16 desc[UR14][R6.64], R60 ;  /* 0x0000003c06002986 */ /* 0x0081e2000c10150e */
[C---:B------:R-:W-:Y:S01]  /*ad00*/  ISETP.LT.AND P5, PT, R26.reuse, UR7, !P0 ;  /* 0x000000071a007c0c */ /* 0x040fe2000c7a1270 */
[----:B------:R-:W-:Y:S02]  /*ad10*/  IMAD R26, R26, UR4, RZ ;  /* 0x000000041a1a7c24 */ /* 0x000fe4000f8e02ff */
[----:B------:R2:W-:Y:S01]  /*ad20*/  @P4 STG.E.U16 desc[UR14][R8.64], R61 ;  /* 0x0000003d08004986 */ /* 0x0005e2000c10150e */
[C---:B------:R-:W-:Y:S01]  /*ad30*/  ISETP.LT.AND P4, PT, R25.reuse, UR7, !P0 ;  /* 0x0000000719007c0c */ /* 0x040fe2000c781270 */
[----:B------:R-:W-:Y:S01]  /*ad40*/  IMAD R25, R25, UR4, RZ ;  /* 0x0000000419197c24 */ /* 0x000fe2000f8e02ff */
[C---:B------:R-:W-:Y:S01]  /*ad50*/  ISETP.LT.AND P3, PT, R24.reuse, UR7, !P0 ;  /* 0x0000000718007c0c */ /* 0x040fe2000c761270 */
[----:B------:R-:W-:Y:S01]  /*ad60*/  IMAD R24, R24, UR4, RZ ;  /* 0x0000000418187c24 */ /* 0x000fe2000f8e02ff */
[-C--:B-1----:R-:W-:Y:S01]  /*ad70*/  LEA R2, P6, R26, R64.reuse, 0x1 ;  /* 0x000000401a027211 */ /* 0x082fe200078c08ff */
[----:B------:R-:W-:Y:S01]  /*ad80*/  IMAD R11, R23, UR4, RZ ;  /* 0x00000004170b7c24 */ /* 0x000fe2000f8e02ff */
[----:B------:R-:W-:Y:S01]  /*ad90*/  LEA R4, P1, R25, R64, 0x1 ;  /* 0x0000004019047211 */ /* 0x000fe200078208ff */
[----:B------:R-:W-:Y:S01]  /*ada0*/  IMAD R13, R22, UR4, RZ ;  /* 0x00000004160d7c24 */ /* 0x000fe2000f8e02ff */
[----:B------:R-:W-:-:S02]  /*adb0*/  LEA.HI.X.SX32 R3, R26, R65, 0x1, P6 ;  /* 0x000000411a037211 */ /* 0x000fc400030f0eff */
[CC--:B0-----:R-:W-:Y:S02]  /*adc0*/  LEA R6, P2, R24.reuse, R64.reuse, 0x1 ;  /* 0x0000004018067211 */ /* 0x0c1fe400078408ff */
[-C--:B--2---:R-:W-:Y:S02]  /*add0*/  LEA R8, P6, R11, R64.reuse, 0x1 ;  /* 0x000000400b087211 */ /* 0x084fe400078c08ff */
[-C--:B------:R-:W-:Y:S02]  /*ade0*/  LEA.HI.X.SX32 R5, R25, R65.reuse, 0x1, P1 ;  /* 0x0000004119057211 */ /* 0x080fe400008f0eff */
[----:B------:R-:W-:Y:S02]  /*adf0*/  LEA R10, P1, R13, R64, 0x1 ;  /* 0x000000400d0a7211 */ /* 0x000fe400078208ff */
[-C--:B------:R-:W-:Y:S02]  /*ae00*/  LEA.HI.X.SX32 R7, R24, R65.reuse, 0x1, P2 ;  /* 0x0000004118077211 */ /* 0x080fe400010f0eff */
[----:B------:R-:W-:-:S02]  /*ae10*/  LEA.HI.X.SX32 R9, R11, R65, 0x1, P6 ;  /* 0x000000410b097211 */ /* 0x000fc400030f0eff */
[----:B------:R-:W-:Y:S02]  /*ae20*/  ISETP.LT.AND P2, PT, R23, UR7, !P0 ;  /* 0x0000000717007c0c */ /* 0x000fe4000c741270 */
[----:B------:R-:W-:Y:S02]  /*ae30*/  LEA.HI.X.SX32 R11, R13, R65, 0x1, P1 ;  /* 0x000000410d0b7211 */ /* 0x000fe400008f0eff */
[----:B------:R-:W-:Y:S02]  /*ae40*/  ISETP.LT.AND P1, PT, R22, UR7, !P0 ;  /* 0x0000000716007c0c */ /* 0x000fe4000c721270 */
[C---:B------:R-:W-:Y:S01]  /*ae50*/  ISETP.LT.AND P0, PT, R0.reuse, UR7, !P0 ;  /* 0x0000000700007c0c */ /* 0x040fe2000c701270 */
[----:B------:R0:W-:Y:S01]  /*ae60*/  @P5 STG.E.U16 desc[UR14][R2.64], R62 ;  /* 0x0000003e02005986 */ /* 0x0001e2000c10150e */
[----:B------:R-:W-:Y:S01]  /*ae70*/  IMAD R14, R0, UR4, RZ ;  /* 0x00000004000e7c24 */ /* 0x000fe2000f8e02ff */
[----:B------:R-:W-:Y:S02]  /*ae80*/  PRMT R61, R61, 0x7632, R61 ;  /* 0x000076323d3d7816 */ /* 0x000fe4000000003d */
[----:B------:R1:W-:Y:S02]  /*ae90*/  @P4 STG.E.U16 desc[UR14][R4.64], R63 ;  /* 0x0000003f04004986 */ /* 0x0003e4000c10150e */
[----:B------:R-:W-:-:S02]  /*aea0*/  LEA R12, P6, R14, R64, 0x1 ;  /* 0x000000400e0c7211 */ /* 0x000fc400078c08ff */
[----:B0-----:R-:W-:Y:S02]  /*aeb0*/  PRMT R3, R60, 0x7632, R3 ;  /* 0x000076323c037816 */ /* 0x001fe40000000003 */
[----:B-1----:R-:W-:-:S03]  /*aec0*/  PRMT R5, R62, 0x7632, R5 ;  /* 0x000076323e057816 */ /* 0x002fc60000000005 */
[----:B------:R0:W-:Y:S04]  /*aed0*/  @P3 STG.E.U16 desc[UR14][R6.64], R3 ;  /* 0x0000000306003986 */ /* 0x0001e8000c10150e */
[----:B------:R0:W-:Y:S01]  /*aee0*/  @P2 STG.E.U16 desc[UR14][R8.64], R61 ;  /* 0x0000003d08002986 */ /* 0x0001e2000c10150e */
[----:B------:R-:W-:-:S03]  /*aef0*/  LEA.HI.X.SX32 R13, R14, R65, 0x1, P6 ;  /* 0x000000410e0d7211 */ /* 0x000fc600030f0eff */
[----:B------:R0:W-:Y:S01]  /*af00*/  @P1 STG.E.U16 desc[UR14][R10.64], R5 ;  /* 0x000000050a001986 */ /* 0x0001e2000c10150e */
[----:B------:R-:W-:Y:S05]  /*af10*/  @!P0 EXIT ;  /* 0x000000000000894d */ /* 0x000fea0003800000 */
[----:B0-----:R-:W-:-:S05]  /*af20*/  PRMT R6, R63, 0x7632, R6 ;  /* 0x000076323f067816 */ /* 0x001fca0000000006 */
[----:B------:R-:W-:Y:S01]  /*af30*/  STG.E.U16 desc[UR14][R12.64], R6 ;  /* 0x000000060c007986 */ /* 0x000fe2000c10150e */
[----:B------:R-:W-:Y:S05]  /*af40*/  EXIT ;  /* 0x000000000000794d */ /* 0x000fea0003800000 */
.L_x_2:
[----:B------:R-:W-:-:S00]  /*af50*/  BRA `(.L_x_2) ;  /* 0xfffffffc00fc7947 */ /* 0x000fc0000383ffff */
[----:B------:R-:W-:-:S00]  /*af60*/  NOP ;  /* 0x0000000000007918 */ /* 0x000fc00000000000 */
        /* <DEDUP_REMOVED lines=9> */
.L_x_3:


//--------------------- .nv.shared.matmul_kernel  --------------------------
	.section	.nv.shared.matmul_kernel,"aw",@nobits
	.sectionflags	@""
	.align	16
	.zero		1024


//--------------------- .nv.shared.reserved.0     --------------------------
	.section	.nv.shared.reserved.0,"aw",@nobits
	.weak		__nv_reservedSMEM_offset_0_alias
	.size		__nv_reservedSMEM_offset_0_alias, 0, 0
	.other		__nv_reservedSMEM_offset_0_alias,@"STO_CUDA_RESERVED_SHARED STV_DEFAULT"
__nv_reservedSMEM_offset_0_alias:
	.zero		0


//--------------------- .nv.constant0.matmul_kernel --------------------------
	.section	.nv.constant0.matmul_kernel,"a",@progbits
	.sectionflags	@""
	.align	4
.nv.constant0.matmul_kernel:
	.zero		608


//--------------------- SYMBOLS --------------------------

	.type		.nv.reservedSmem.offset0,@object
	.size		.nv.reservedSmem.offset0,0x4
